//
// Generated by NVIDIA NVVM Compiler
//
// Compiler Build ID: CL-36424714
// Cuda compilation tools, release 13.0, V13.0.88
// Based on NVVM 20.0.0
//

.version 9.0
.target sm_100
.address_size 64

	// .globl	_Z7computefiiiffPffffffff
.extern .func  (.param .b32 func_retval0) vprintf
(
	.param .b64 vprintf_param_0,
	.param .b64 vprintf_param_1
)
;
.global .align 1 .b8 $str[7] = {37, 46, 49, 55, 103, 10};

.visible .entry _Z7computefiiiffPffffffff(
	.param .f32 _Z7computefiiiffPffffffff_param_0,
	.param .u32 _Z7computefiiiffPffffffff_param_1,
	.param .u32 _Z7computefiiiffPffffffff_param_2,
	.param .u32 _Z7computefiiiffPffffffff_param_3,
	.param .f32 _Z7computefiiiffPffffffff_param_4,
	.param .f32 _Z7computefiiiffPffffffff_param_5,
	.param .u64 .ptr .align 1 _Z7computefiiiffPffffffff_param_6,
	.param .f32 _Z7computefiiiffPffffffff_param_7,
	.param .f32 _Z7computefiiiffPffffffff_param_8,
	.param .f32 _Z7computefiiiffPffffffff_param_9,
	.param .f32 _Z7computefiiiffPffffffff_param_10,
	.param .f32 _Z7computefiiiffPffffffff_param_11,
	.param .f32 _Z7computefiiiffPffffffff_param_12,
	.param .f32 _Z7computefiiiffPffffffff_param_13
)
{
	.local .align 8 .b8 	__local_depot0[8];
	.reg .b64 	%SP;
	.reg .b64 	%SPL;
	.reg .pred 	%p<48>;
	.reg .b32 	%r<93>;
	.reg .b32 	%f<104>;
	.reg .b64 	%rd<25>;
	.reg .b64 	%fd<2>;

	mov.u64 	%SPL, __local_depot0;
	cvta.local.u64 	%SP, %SPL;
	ld.param.f32 	%f103, [_Z7computefiiiffPffffffff_param_0];
	ld.param.u32 	%r36, [_Z7computefiiiffPffffffff_param_1];
	ld.param.u32 	%r37, [_Z7computefiiiffPffffffff_param_2];
	ld.param.u32 	%r38, [_Z7computefiiiffPffffffff_param_3];
	ld.param.f32 	%f21, [_Z7computefiiiffPffffffff_param_4];
	ld.param.f32 	%f22, [_Z7computefiiiffPffffffff_param_5];
	ld.param.u64 	%rd7, [_Z7computefiiiffPffffffff_param_6];
	ld.param.f32 	%f14, [_Z7computefiiiffPffffffff_param_7];
	ld.param.f32 	%f15, [_Z7computefiiiffPffffffff_param_8];
	ld.param.f32 	%f16, [_Z7computefiiiffPffffffff_param_9];
	ld.param.f32 	%f17, [_Z7computefiiiffPffffffff_param_10];
	ld.param.f32 	%f18, [_Z7computefiiiffPffffffff_param_11];
	ld.param.f32 	%f19, [_Z7computefiiiffPffffffff_param_12];
	ld.param.f32 	%f20, [_Z7computefiiiffPffffffff_param_13];
	cvta.to.global.u64 	%rd1, %rd7;
	add.f32 	%f23, %f22, 0f80000083;
	add.f32 	%f24, %f23, 0f7A00580F;
	sub.f32 	%f25, %f21, %f24;
	setp.geu.f32 	%p5, %f103, %f25;
	setp.lt.s32 	%p6, %r36, 1;
	or.pred  	%p7, %p5, %p6;
	@%p7 bra 	$L__BB0_43;
	div.rn.f32 	%f26, %f16, 0f83E53F8C;
	mul.f32 	%f27, %f17, %f18;
	div.rn.f32 	%f28, %f26, %f27;
	add.f32 	%f1, %f15, %f28;
	add.f32 	%f29, %f19, %f20;
	mov.f32 	%f30, 0fCE8622F5;
	sub.f32 	%f2, %f30, %f29;
	mul.f32 	%f31, %f2, 0f3F000000;
	cvt.rzi.f32.f32 	%f32, %f31;
	add.f32 	%f33, %f32, %f32;
	sub.f32 	%f34, %f2, %f33;
	abs.f32 	%f35, %f34;
	setp.neu.f32 	%p1, %f35, 0f3F800000;
	abs.f32 	%f36, %f1;
	setp.lt.f32 	%p8, %f36, 0f00800000;
	mul.f32 	%f38, %f36, 0f4B800000;
	selp.f32 	%f39, %f38, %f36, %p8;
	selp.f32 	%f40, 0fC1C00000, 0f00000000, %p8;
	mov.b32 	%r39, %f39;
	add.s32 	%r40, %r39, -1060439283;
	and.b32  	%r41, %r40, -8388608;
	sub.s32 	%r42, %r39, %r41;
	mov.b32 	%f41, %r42;
	cvt.rn.f32.s32 	%f42, %r41;
	fma.rn.f32 	%f43, %f42, 0f34000000, %f40;
	add.f32 	%f44, %f41, 0fBF800000;
	add.f32 	%f45, %f41, 0f3F800000;
	rcp.approx.ftz.f32 	%f46, %f45;
	add.f32 	%f47, %f44, %f44;
	mul.f32 	%f48, %f47, %f46;
	mul.f32 	%f49, %f48, %f48;
	sub.f32 	%f50, %f44, %f48;
	add.f32 	%f51, %f50, %f50;
	neg.f32 	%f52, %f48;
	fma.rn.f32 	%f53, %f52, %f44, %f51;
	mul.rn.f32 	%f54, %f46, %f53;
	fma.rn.f32 	%f55, %f49, 0f3A2C32E4, 0f3B52E7DB;
	fma.rn.f32 	%f56, %f55, %f49, 0f3C93BB73;
	fma.rn.f32 	%f57, %f56, %f49, 0f3DF6384F;
	mul.rn.f32 	%f58, %f57, %f49;
	fma.rn.f32 	%f59, %f48, 0f3FB8AA3B, %f43;
	sub.f32 	%f60, %f43, %f59;
	fma.rn.f32 	%f61, %f48, 0f3FB8AA3B, %f60;
	fma.rn.f32 	%f62, %f54, 0f3FB8AA3B, %f61;
	fma.rn.f32 	%f63, %f48, 0f32A55E34, %f62;
	mul.f32 	%f64, %f58, 0f40400000;
	fma.rn.f32 	%f65, %f64, %f54, %f63;
	fma.rn.f32 	%f66, %f58, %f48, %f65;
	add.rn.f32 	%f67, %f59, %f66;
	neg.f32 	%f68, %f59;
	add.rn.f32 	%f69, %f67, %f68;
	neg.f32 	%f70, %f69;
	add.rn.f32 	%f71, %f66, %f70;
	mul.rn.f32 	%f72, %f67, %f2;
	neg.f32 	%f73, %f72;
	fma.rn.f32 	%f74, %f67, %f2, %f73;
	fma.rn.f32 	%f75, %f71, %f2, %f74;
	cvt.rni.f32.f32 	%f76, %f72;
	sub.f32 	%f77, %f72, %f76;
	add.f32 	%f78, %f77, %f75;
	fma.rn.f32 	%f79, %f78, 0f391FCB8E, 0f3AAF85ED;
	fma.rn.f32 	%f80, %f79, %f78, 0f3C1D9856;
	fma.rn.f32 	%f81, %f80, %f78, 0f3D6357BB;
	fma.rn.f32 	%f82, %f81, %f78, 0f3E75FDEC;
	fma.rn.f32 	%f83, %f82, %f78, 0f3F317218;
	fma.rn.f32 	%f84, %f83, %f78, 0f3F800000;
	cvt.rzi.s32.f32 	%r43, %f76;
	setp.gt.f32 	%p9, %f76, 0f00000000;
	selp.b32 	%r44, 0, -2097152000, %p9;
	add.s32 	%r45, %r44, 2130706432;
	mov.b32 	%f85, %r45;
	mul.f32 	%f86, %f84, %f85;
	shl.b32 	%r46, %r43, 23;
	sub.s32 	%r47, %r46, %r44;
	mov.b32 	%f87, %r47;
	mul.f32 	%f88, %f86, %f87;
	abs.f32 	%f89, %f72;
	setp.gt.f32 	%p10, %f89, 0f43180000;
	setp.lt.f32 	%p11, %f72, 0f00000000;
	selp.f32 	%f90, 0f00000000, 0f7F800000, %p11;
	selp.f32 	%f3, %f90, %f88, %p10;
	setp.nan.f32 	%p12, %f36, %f36;
	abs.f32 	%f91, %f2;
	setp.nan.f32 	%p13, %f91, %f91;
	or.pred  	%p2, %p12, %p13;
	setp.eq.f32 	%p14, %f1, 0f00000000;
	setp.eq.f32 	%p15, %f36, 0f7F800000;
	or.pred  	%p3, %p14, %p15;
	setp.eq.f32 	%p16, %f1, 0fBF800000;
	setp.eq.f32 	%p17, %f91, 0f7F800000;
	and.pred  	%p4, %p16, %p17;
	add.f32 	%f93, %f1, %f1;
	mov.b32 	%r48, %f93;
	setp.lt.f32 	%p18, %f2, 0f00000000;
	xor.b32  	%r49, %r48, 2139095040;
	selp.b32 	%r50, %r49, %r48, %p18;
	and.b32  	%r51, %r50, 2147483647;
	selp.b32 	%r52, %r51, %r50, %p1;
	mov.b32 	%f4, %r52;
	add.rn.f32 	%f5, %f1, %f2;
	mul.f32 	%f6, %f14, 0f7BAC9C89;
	min.s32 	%r53, %r37, %r38;
	setp.lt.s32 	%p19, %r53, 1;
	@%p19 bra 	$L__BB0_43;
	setp.neu.f32 	%p20, %f2, 0f00000000;
	setp.neu.f32 	%p21, %f1, 0f3F800000;
	and.pred  	%p22, %p21, %p20;
	@%p22 bra 	$L__BB0_19;
	and.b32  	%r1, %r38, 7;
	add.s32 	%r2, %r1, -1;
	and.b32  	%r3, %r38, 3;
	and.b32  	%r4, %r38, 2147483640;
	and.b32  	%r5, %r38, 1;
	neg.s32 	%r6, %r4;
	add.s64 	%rd2, %rd1, 16;
	mov.b32 	%r79, 0;
$L__BB0_4:
	mov.b32 	%r80, 0;
$L__BB0_5:
	setp.lt.u32 	%p39, %r38, 8;
	mov.b32 	%r83, 0;
	@%p39 bra 	$L__BB0_8;
	mov.u64 	%rd24, %rd2;
	mov.u32 	%r81, %r6;
$L__BB0_7:
	.pragma "nounroll";
	mov.b32 	%r73, 2074909833;
	st.global.u32 	[%rd24+-16], %r73;
	st.global.u32 	[%rd24+-12], %r73;
	st.global.u32 	[%rd24+-8], %r73;
	st.global.u32 	[%rd24+-4], %r73;
	st.global.u32 	[%rd24], %r73;
	st.global.u32 	[%rd24+4], %r73;
	st.global.u32 	[%rd24+8], %r73;
	st.global.u32 	[%rd24+12], %r73;
	add.s32 	%r81, %r81, 8;
	add.s64 	%rd24, %rd24, 32;
	setp.ne.s32 	%p40, %r81, 0;
	mov.u32 	%r83, %r4;
	@%p40 bra 	$L__BB0_7;
$L__BB0_8:
	setp.eq.s32 	%p41, %r1, 0;
	@%p41 bra 	$L__BB0_16;
	setp.lt.u32 	%p42, %r2, 3;
	@%p42 bra 	$L__BB0_11;
	mul.wide.u32 	%rd14, %r83, 4;
	add.s64 	%rd15, %rd1, %rd14;
	mov.b32 	%r74, 2074909833;
	st.global.u32 	[%rd15], %r74;
	st.global.u32 	[%rd15+4], %r74;
	st.global.u32 	[%rd15+8], %r74;
	st.global.u32 	[%rd15+12], %r74;
	add.s32 	%r83, %r83, 4;
$L__BB0_11:
	setp.eq.s32 	%p43, %r3, 0;
	@%p43 bra 	$L__BB0_16;
	setp.eq.s32 	%p44, %r3, 1;
	@%p44 bra 	$L__BB0_14;
	mul.wide.u32 	%rd16, %r83, 4;
	add.s64 	%rd17, %rd1, %rd16;
	mov.b32 	%r75, 2074909833;
	st.global.u32 	[%rd17], %r75;
	st.global.u32 	[%rd17+4], %r75;
	add.s32 	%r83, %r83, 2;
$L__BB0_14:
	setp.eq.s32 	%p45, %r5, 0;
	@%p45 bra 	$L__BB0_16;
	mul.wide.u32 	%rd18, %r83, 4;
	add.s64 	%rd19, %rd1, %rd18;
	mov.b32 	%r76, 2074909833;
	st.global.u32 	[%rd19], %r76;
$L__BB0_16:
	add.s32 	%r80, %r80, 1;
	setp.ne.s32 	%p46, %r80, %r37;
	@%p46 bra 	$L__BB0_5;
	add.s32 	%r79, %r79, 1;
	setp.ne.s32 	%p47, %r79, %r36;
	@%p47 bra 	$L__BB0_4;
	add.f32 	%f103, %f6, 0fBF800000;
	bra.uni 	$L__BB0_43;
$L__BB0_19:
	setp.lt.f32 	%p23, %f1, 0f00000000;
	@%p23 bra 	$L__BB0_31;
	and.b32  	%r18, %r38, 3;
	and.b32  	%r19, %r38, 2147483644;
	selp.f32 	%f94, 0f3F800000, %f3, %p4;
	selp.f32 	%f95, %f4, %f94, %p3;
	selp.f32 	%f102, %f5, %f95, %p2;
	mov.b32 	%r89, 0;
$L__BB0_21:
	mov.b32 	%r90, 0;
$L__BB0_22:
	setp.lt.u32 	%p24, %r38, 4;
	mov.b32 	%r92, 0;
	@%p24 bra 	$L__BB0_25;
	mov.b32 	%r91, 0;
$L__BB0_24:
	mul.wide.u32 	%rd8, %r91, 4;
	add.s64 	%rd9, %rd1, %rd8;
	mov.b32 	%r58, 2074909833;
	st.global.u32 	[%rd9], %r58;
	st.global.u32 	[%rd9+4], %r58;
	st.global.u32 	[%rd9+8], %r58;
	st.global.u32 	[%rd9+12], %r58;
	add.s32 	%r91, %r91, 4;
	setp.ne.s32 	%p25, %r91, %r19;
	mov.u32 	%r92, %r19;
	@%p25 bra 	$L__BB0_24;
$L__BB0_25:
	setp.eq.s32 	%p26, %r18, 0;
	@%p26 bra 	$L__BB0_29;
	setp.eq.s32 	%p27, %r18, 1;
	mul.wide.u32 	%rd10, %r92, 4;
	add.s64 	%rd6, %rd1, %rd10;
	mov.b32 	%r59, 2074909833;
	st.global.u32 	[%rd6], %r59;
	@%p27 bra 	$L__BB0_29;
	setp.eq.s32 	%p28, %r18, 2;
	mov.b32 	%r60, 2074909833;
	st.global.u32 	[%rd6+4], %r60;
	@%p28 bra 	$L__BB0_29;
	mov.b32 	%r61, 2074909833;
	st.global.u32 	[%rd6+8], %r61;
$L__BB0_29:
	add.s32 	%r90, %r90, 1;
	setp.ne.s32 	%p29, %r90, %r37;
	@%p29 bra 	$L__BB0_22;
	add.s32 	%r89, %r89, 1;
	setp.ne.s32 	%p30, %r89, %r36;
	@%p30 bra 	$L__BB0_21;
	bra.uni 	$L__BB0_42;
$L__BB0_31:
	and.b32  	%r20, %r38, 3;
	and.b32  	%r21, %r38, 2147483644;
	cvt.rmi.f32.f32 	%f96, %f2;
	setp.neu.f32 	%p31, %f2, %f96;
	neg.f32 	%f97, %f3;
	selp.f32 	%f98, %f3, %f97, %p1;
	selp.f32 	%f99, 0f7FFFFFFF, %f98, %p31;
	selp.f32 	%f100, 0f3F800000, %f99, %p4;
	selp.f32 	%f101, %f4, %f100, %p3;
	selp.f32 	%f102, %f5, %f101, %p2;
	mov.b32 	%r85, 0;
$L__BB0_32:
	mov.b32 	%r86, 0;
$L__BB0_33:
	setp.lt.u32 	%p32, %r38, 4;
	mov.b32 	%r88, 0;
	@%p32 bra 	$L__BB0_36;
	mov.b32 	%r87, 0;
$L__BB0_35:
	mul.wide.u32 	%rd11, %r87, 4;
	add.s64 	%rd12, %rd1, %rd11;
	mov.b32 	%r66, 2074909833;
	st.global.u32 	[%rd12], %r66;
	st.global.u32 	[%rd12+4], %r66;
	st.global.u32 	[%rd12+8], %r66;
	st.global.u32 	[%rd12+12], %r66;
	add.s32 	%r87, %r87, 4;
	setp.ne.s32 	%p33, %r87, %r21;
	mov.u32 	%r88, %r21;
	@%p33 bra 	$L__BB0_35;
$L__BB0_36:
	setp.eq.s32 	%p34, %r20, 0;
	@%p34 bra 	$L__BB0_40;
	setp.eq.s32 	%p35, %r20, 1;
	mul.wide.u32 	%rd13, %r88, 4;
	add.s64 	%rd5, %rd1, %rd13;
	mov.b32 	%r67, 2074909833;
	st.global.u32 	[%rd5], %r67;
	@%p35 bra 	$L__BB0_40;
	setp.eq.s32 	%p36, %r20, 2;
	mov.b32 	%r68, 2074909833;
	st.global.u32 	[%rd5+4], %r68;
	@%p36 bra 	$L__BB0_40;
	mov.b32 	%r69, 2074909833;
	st.global.u32 	[%rd5+8], %r69;
$L__BB0_40:
	add.s32 	%r86, %r86, 1;
	setp.ne.s32 	%p37, %r86, %r37;
	@%p37 bra 	$L__BB0_33;
	add.s32 	%r85, %r85, 1;
	setp.eq.s32 	%p38, %r85, %r36;
	@%p38 bra 	$L__BB0_42;
	bra.uni 	$L__BB0_32;
$L__BB0_42:
	sub.f32 	%f103, %f6, %f102;
$L__BB0_43:
	add.u64 	%rd20, %SP, 0;
	add.u64 	%rd21, %SPL, 0;
	cvt.f64.f32 	%fd1, %f103;
	st.local.f64 	[%rd21], %fd1;
	mov.u64 	%rd22, $str;
	cvta.global.u64 	%rd23, %rd22;
	{ // callseq 0, 0
	.param .b64 param0;
	st.param.b64 	[param0], %rd23;
	.param .b64 param1;
	st.param.b64 	[param1], %rd20;
	.param .b32 retval0;
	call.uni (retval0), 
	vprintf, 
	(
	param0, 
	param1
	);
	ld.param.b32 	%r77, [retval0];
	} // callseq 0
	ret;

}


// ===== COMPILED SASS (sm_100) =====

	.target	sm_100

	.elftype	@"ET_EXEC"


//--------------------- .note.nv.tkinfo           --------------------------
	.section	.note.nv.tkinfo,"",@"SHT_NOTE"
	.sectionflags	@"SHF_NOTE_NV_TKINFO"
	.tkinfo
        /*0018*/ 	.word	0x00000002
        /*0030*/ 	.string	""
        /*0030*/ 	.string	"ptxas"
        /*0030*/ 	.string	"Cuda compilation tools, release 13.0, V13.0.88"
        /*0030*/ 	.string	"Build cuda_13.0.r13.0/compiler.36424714_0"
        /*0030*/ 	.string	"-arch sm_100 -m 64 "



//--------------------- .note.nv.cuinfo           --------------------------
	.section	.note.nv.cuinfo,"",@"SHT_NOTE"
	.sectionflags	@"SHF_NOTE_NV_CUINFO"
        /*0018*/ 	.short	0x0002
        /*001a*/ 	.short	0x0064
        /*001c*/ 	.short	0x0082
	.zero		2


//--------------------- .nv.info                  --------------------------
	.section	.nv.info,"",@"SHT_CUDA_INFO"
	.align	4


	//----- nvinfo : EIATTR_REGCOUNT
	.align		4
        /*0000*/ 	.byte	0x04, 0x2f
        /*0002*/ 	.short	(.L_2 - .L_1)
	.align		4
.L_1:
        /*0004*/ 	.word	index@(_Z7computefiiiffPffffffff)
        /*0008*/ 	.word	0x00000018


	//----- nvinfo : EIATTR_FRAME_SIZE
	.align		4
.L_2:
        /*000c*/ 	.byte	0x04, 0x11
        /*000e*/ 	.short	(.L_4 - .L_3)
	.align		4
.L_3:
        /*0010*/ 	.word	index@($__internal_0_$__cuda_sm3x_div_rn_noftz_f32_slowpath)
        /*0014*/ 	.word	0x00000008


	//----- nvinfo : EIATTR_FRAME_SIZE
	.align		4
.L_4:
        /*0018*/ 	.byte	0x04, 0x11
        /*001a*/ 	.short	(.L_6 - .L_5)
	.align		4
.L_5:
        /*001c*/ 	.word	index@(_Z7computefiiiffPffffffff)
        /*0020*/ 	.word	0x00000008


	//----- nvinfo : EIATTR_MIN_STACK_SIZE
	.align		4
.L_6:
        /*0024*/ 	.byte	0x04, 0x12
        /*0026*/ 	.short	(.L_8 - .L_7)
	.align		4
.L_7:
        /*0028*/ 	.word	index@(_Z7computefiiiffPffffffff)
        /*002c*/ 	.word	0x00000008
.L_8:


//--------------------- .nv.compat                --------------------------
	.section	.nv.compat,"",@"SHT_CUDA_COMPAT_INFO"
	.align	4
        /*0000*/ 	.byte	0x02, 0x09, 0x00, 0x00, 0x02, 0x02, 0x01, 0x00, 0x02, 0x05, 0x05, 0x00, 0x03, 0x07, 0x01, 0x01
        /*0010*/ 	.byte	0x02, 0x03, 0x00, 0x00, 0x02, 0x06, 0x01, 0x00, 0x04, 0x0b, 0x08, 0x00, 0x01, 0x00, 0x00, 0x00
        /*0020*/ 	.byte	0x00, 0x00, 0x00, 0x00


//--------------------- .nv.info._Z7computefiiiffPffffffff --------------------------
	.section	.nv.info._Z7computefiiiffPffffffff,"",@"SHT_CUDA_INFO"
	.sectionflags	@""
	.align	4


	//----- nvinfo : EIATTR_CUDA_API_VERSION
	.align		4
        /*0000*/ 	.byte	0x04, 0x37
        /*0002*/ 	.short	(.L_10 - .L_9)
.L_9:
        /*0004*/ 	.word	0x00000082


	//----- nvinfo : EIATTR_KPARAM_INFO
	.align		4
.L_10:
        /*0008*/ 	.byte	0x04, 0x17
        /*000a*/ 	.short	(.L_12 - .L_11)
.L_11:
        /*000c*/ 	.word	0x00000000
        /*0010*/ 	.short	0x000d
        /*0012*/ 	.short	0x0038
        /*0014*/ 	.byte	0x00, 0xf0, 0x11, 0x00


	//----- nvinfo : EIATTR_KPARAM_INFO
	.align		4
.L_12:
        /*0018*/ 	.byte	0x04, 0x17
        /*001a*/ 	.short	(.L_14 - .L_13)
.L_13:
        /*001c*/ 	.word	0x00000000
        /*0020*/ 	.short	0x000c
        /*0022*/ 	.short	0x0034
        /*0024*/ 	.byte	0x00, 0xf0, 0x11, 0x00


	//----- nvinfo : EIATTR_KPARAM_INFO
	.align		4
.L_14:
        /*0028*/ 	.byte	0x04, 0x17
        /*002a*/ 	.short	(.L_16 - .L_15)
.L_15:
        /*002c*/ 	.word	0x00000000
        /*0030*/ 	.short	0x000b
        /*0032*/ 	.short	0x0030
        /*0034*/ 	.byte	0x00, 0xf0, 0x11, 0x00


	//----- nvinfo : EIATTR_KPARAM_INFO
	.align		4
.L_16:
        /*0038*/ 	.byte	0x04, 0x17
        /*003a*/ 	.short	(.L_18 - .L_17)
.L_17:
        /*003c*/ 	.word	0x00000000
        /*0040*/ 	.short	0x000a
        /*0042*/ 	.short	0x002c
        /*0044*/ 	.byte	0x00, 0xf0, 0x11, 0x00


	//----- nvinfo : EIATTR_KPARAM_INFO
	.align		4
.L_18:
        /*0048*/ 	.byte	0x04, 0x17
        /*004a*/ 	.short	(.L_20 - .L_19)
.L_19:
        /*004c*/ 	.word	0x00000000
        /*0050*/ 	.short	0x0009
        /*0052*/ 	.short	0x0028
        /*0054*/ 	.byte	0x00, 0xf0, 0x11, 0x00


	//----- nvinfo : EIATTR_KPARAM_INFO
	.align		4
.L_20:
        /*0058*/ 	.byte	0x04, 0x17
        /*005a*/ 	.short	(.L_22 - .L_21)
.L_21:
        /*005c*/ 	.word	0x00000000
        /*0060*/ 	.short	0x0008
        /*0062*/ 	.short	0x0024
        /*0064*/ 	.byte	0x00, 0xf0, 0x11, 0x00


	//----- nvinfo : EIATTR_KPARAM_INFO
	.align		4
.L_22:
        /*0068*/ 	.byte	0x04, 0x17
        /*006a*/ 	.short	(.L_24 - .L_23)
.L_23:
        /*006c*/ 	.word	0x00000000
        /*0070*/ 	.short	0x0007
        /*0072*/ 	.short	0x0020
        /*0074*/ 	.byte	0x00, 0xf0, 0x11, 0x00


	//----- nvinfo : EIATTR_KPARAM_INFO
	.align		4
.L_24:
        /*0078*/ 	.byte	0x04, 0x17
        /*007a*/ 	.short	(.L_26 - .L_25)
.L_25:
        /*007c*/ 	.word	0x00000000
        /*0080*/ 	.short	0x0006
        /*0082*/ 	.short	0x0018
        /*0084*/ 	.byte	0x00, 0xf5, 0x21, 0x00


	//----- nvinfo : EIATTR_KPARAM_INFO
	.align		4
.L_26:
        /*0088*/ 	.byte	0x04, 0x17
        /*008a*/ 	.short	(.L_28 - .L_27)
.L_27:
        /*008c*/ 	.word	0x00000000
        /*0090*/ 	.short	0x0005
        /*0092*/ 	.short	0x0014
        /*0094*/ 	.byte	0x00, 0xf0, 0x11, 0x00


	//----- nvinfo : EIATTR_KPARAM_INFO
	.align		4
.L_28:
        /*0098*/ 	.byte	0x04, 0x17
        /*009a*/ 	.short	(.L_30 - .L_29)
.L_29:
        /*009c*/ 	.word	0x00000000
        /*00a0*/ 	.short	0x0004
        /*00a2*/ 	.short	0x0010
        /*00a4*/ 	.byte	0x00, 0xf0, 0x11, 0x00


	//----- nvinfo : EIATTR_KPARAM_INFO
	.align		4
.L_30:
        /*00a8*/ 	.byte	0x04, 0x17
        /*00aa*/ 	.short	(.L_32 - .L_31)
.L_31:
        /*00ac*/ 	.word	0x00000000
        /*00b0*/ 	.short	0x0003
        /*00b2*/ 	.short	0x000c
        /*00b4*/ 	.byte	0x00, 0xf0, 0x11, 0x00


	//----- nvinfo : EIATTR_KPARAM_INFO
	.align		4
.L_32:
        /*00b8*/ 	.byte	0x04, 0x17
        /*00ba*/ 	.short	(.L_34 - .L_33)
.L_33:
        /*00bc*/ 	.word	0x00000000
        /*00c0*/ 	.short	0x0002
        /*00c2*/ 	.short	0x0008
        /*00c4*/ 	.byte	0x00, 0xf0, 0x11, 0x00


	//----- nvinfo : EIATTR_KPARAM_INFO
	.align		4
.L_34:
        /*00c8*/ 	.byte	0x04, 0x17
        /*00ca*/ 	.short	(.L_36 - .L_35)
.L_35:
        /*00cc*/ 	.word	0x00000000
        /*00d0*/ 	.short	0x0001
        /*00d2*/ 	.short	0x0004
        /*00d4*/ 	.byte	0x00, 0xf0, 0x11, 0x00


	//----- nvinfo : EIATTR_KPARAM_INFO
	.align		4
.L_36:
        /*00d8*/ 	.byte	0x04, 0x17
        /*00da*/ 	.short	(.L_38 - .L_37)
.L_37:
        /*00dc*/ 	.word	0x00000000
        /*00e0*/ 	.short	0x0000
        /*00e2*/ 	.short	0x0000
        /*00e4*/ 	.byte	0x00, 0xf0, 0x11, 0x00


	//----- nvinfo : EIATTR_SPARSE_MMA_MASK
	.align		4
.L_38:
        /*00e8*/ 	.byte	0x03, 0x50
        /*00ea*/ 	.short	0x0000


	//----- nvinfo : EIATTR_MAXREG_COUNT
	.align		4
        /*00ec*/ 	.byte	0x03, 0x1b
        /*00ee*/ 	.short	0x00ff


	//----- nvinfo : EIATTR_EXTERNS
	.align		4
        /*00f0*/ 	.byte	0x04, 0x0f
        /*00f2*/ 	.short	(.L_40 - .L_39)


	//   ....[0]....
	.align		4
.L_39:
        /*00f4*/ 	.word	index@(vprintf)


	//----- nvinfo : EIATTR_MERCURY_ISA_VERSION
	.align		4
.L_40:
        /*00f8*/ 	.byte	0x03, 0x5f
        /*00fa*/ 	.short	0x0101


	//----- nvinfo : EIATTR_VRC_CTA_INIT_COUNT
	.align		4
        /*00fc*/ 	.byte	0x02, 0x4a
	.zero		1
	.zero		1


	//----- nvinfo : EIATTR_SYSCALL_OFFSETS
	.align		4
        /*0100*/ 	.byte	0x04, 0x46
        /*0102*/ 	.short	(.L_42 - .L_41)


	//   ....[0]....
.L_41:
        /*0104*/ 	.word	0x00001a50


	//----- nvinfo : EIATTR_EXIT_INSTR_OFFSETS
	.align		4
.L_42:
        /*0108*/ 	.byte	0x04, 0x1c
        /*010a*/ 	.short	(.L_44 - .L_43)


	//   ....[0]....
.L_43:
        /*010c*/ 	.word	0x00001a60


	//----- nvinfo : EIATTR_CRS_STACK_SIZE
	.align		4
.L_44:
        /*0110*/ 	.byte	0x04, 0x1e
        /*0112*/ 	.short	(.L_46 - .L_45)
.L_45:
        /*0114*/ 	.word	0x00000000


	//----- nvinfo : EIATTR_CBANK_PARAM_SIZE
	.align		4
.L_46:
        /*0118*/ 	.byte	0x03, 0x19
        /*011a*/ 	.short	0x003c


	//----- nvinfo : EIATTR_PARAM_CBANK
	.align		4
        /*011c*/ 	.byte	0x04, 0x0a
        /*011e*/ 	.short	(.L_48 - .L_47)
	.align		4
.L_47:
        /*0120*/ 	.word	index@(.nv.constant0._Z7computefiiiffPffffffff)
        /*0124*/ 	.short	0x0380
        /*0126*/ 	.short	0x003c


	//----- nvinfo : EIATTR_SW_WAR
	.align		4
.L_48:
        /*0128*/ 	.byte	0x04, 0x36
        /*012a*/ 	.short	(.L_50 - .L_49)
.L_49:
        /*012c*/ 	.word	0x00000008
.L_50:


//--------------------- .nv.callgraph             --------------------------
	.section	.nv.callgraph,"",@"SHT_CUDA_CALLGRAPH"
	.align	4
	.sectionentsize	8
	.align		4
        /*0000*/ 	.word	0x00000000
	.align		4
        /*0004*/ 	.word	0xffffffff
	.align		4
        /*0008*/ 	.word	index@(_Z7computefiiiffPffffffff)
	.align		4
        /*000c*/ 	.word	index@(vprintf)
	.align		4
        /*0010*/ 	.word	0x00000000
	.align		4
        /*0014*/ 	.word	0xfffffffe
	.align		4
        /*0018*/ 	.word	0x00000000
	.align		4
        /*001c*/ 	.word	0xfffffffd
	.align		4
        /*0020*/ 	.word	0x00000000
	.align		4
        /*0024*/ 	.word	0xfffffffc


//--------------------- .nv.constant4             --------------------------
	.section	.nv.constant4,"a",@progbits
	.align	8
	.align		8
.nv.constant4:
        /*0000*/ 	.dword	vprintf
	.align		8
        /*0008*/ 	.dword	$str


//--------------------- .text._Z7computefiiiffPffffffff --------------------------
	.section	.text._Z7computefiiiffPffffffff,"ax",@progbits
	.align	128
        .global         _Z7computefiiiffPffffffff
        .type           _Z7computefiiiffPffffffff,@function
        .size           _Z7computefiiiffPffffffff,(.L_x_40 - _Z7computefiiiffPffffffff)
        .other          _Z7computefiiiffPffffffff,@"STO_CUDA_ENTRY STV_DEFAULT"
_Z7computefiiiffPffffffff:
.text._Z7computefiiiffPffffffff:
[----:B------:R-:W0:Y:S08]  /*0000*/  LDC R1, c[0x0][0x37c] ;  /* 0x0000df00ff017b82 */ /* 0x000e300000000800 */
[----:B------:R-:W1:Y:S01]  /*0010*/  LDC.64 R2, c[0x0][0x390] ;  /* 0x0000e400ff027b82 */ /* 0x000e620000000a00 */
[----:B------:R-:W2:Y:S01]  /*0020*/  LDCU UR4, c[0x0][0x2f8] ;  /* 0x00005f00ff0477ac */ /* 0x000ea20008000800 */
[----:B0-----:R-:W-:Y:S01]  /*0030*/  VIADD R1, R1, 0xfffffff8 ;  /* 0xfffffff801017836 */ /* 0x001fe20000000000 */
[----:B------:R-:W0:Y:S05]  /*0040*/  LDCU UR6, c[0x0][0x380] ;  /* 0x00007000ff0677ac */ /* 0x000e2a0008000800 */
[----:B------:R-:W3:Y:S01]  /*0050*/  LDC.64 R4, c[0x0][0x380] ;  /* 0x0000e000ff047b82 */ /* 0x000ee20000000a00 */
[----:B------:R-:W4:Y:S01]  /*0060*/  LDCU UR5, c[0x0][0x2fc] ;  /* 0x00005f80ff0577ac */ /* 0x000f220008000800 */
[----:B--2---:R-:W-:Y:S01]  /*0070*/  IADD3 R6, P1, PT, R1, UR4, RZ ;  /* 0x0000000401067c10 */ /* 0x004fe2000ff3e0ff */
[----:B-1----:R-:W-:-:S03]  /*0080*/  FADD R0, R3, -1.8357009882655103629e-43 ;  /* 0x8000008303007421 */ /* 0x002fc60000000000 */
[----:B----4-:R-:W-:Y:S01]  /*0090*/  IADD3.X R7, PT, PT, RZ, UR5, RZ, P1, !PT ;  /* 0x00000005ff077c10 */ /* 0x010fe20008ffe4ff */
[----:B------:R-:W-:Y:S01]  /*00a0*/  FADD R3, R0, 1.66600009590004249354e+35 ;  /* 0x7a00580f00037421 */ /* 0x000fe20000000000 */
[----:B0-----:R-:W-:-:S03]  /*00b0*/  IMAD.U32 R0, RZ, RZ, UR6 ;  /* 0x00000006ff007e24 */ /* 0x001fc6000f8e00ff */
[----:B------:R-:W-:Y:S01]  /*00c0*/  FADD R3, -R3, R2 ;  /* 0x0000000203037221 */ /* 0x000fe20000000100 */
[----:B---3--:R-:W-:-:S04]  /*00d0*/  ISETP.GE.AND P0, PT, R5, 0x1, PT ;  /* 0x000000010500780c */ /* 0x008fc80003f06270 */
[----:B------:R-:W-:-:S13]  /*00e0*/  FSETP.LEU.OR P0, PT, R3, R4, !P0 ;  /* 0x000000040300720b */ /* 0x000fda000470b400 */
[----:B------:R-:W-:Y:S05]  /*00f0*/  @P0 BRA `(.L_x_0) ;  /* 0x0000001800340947 */ /* 0x000fea0003800000 */
[----:B------:R-:W0:Y:S01]  /*0100*/  LDC R8, c[0x0][0x3a8] ;  /* 0x0000ea00ff087b82 */ /* 0x000e220000000800 */
[----:B------:R-:W-:Y:S02]  /*0110*/  IMAD.MOV.U32 R3, RZ, RZ, 0x7b0eefd0 ;  /* 0x7b0eefd0ff037424 */ /* 0x000fe400078e00ff */
[----:B------:R-:W-:-:S04]  /*0120*/  IMAD.MOV.U32 R2, RZ, RZ, 0x3e53f8c ;  /* 0x03e53f8cff027424 */ /* 0x000fc800078e00ff */
[----:B------:R-:W-:-:S04]  /*0130*/  FFMA R2, -R3, R2, 1 ;  /* 0x3f80000003027423 */ /* 0x000fc80000000102 */
[----:B------:R-:W-:Y:S01]  /*0140*/  FFMA R2, R2, -R3, -7.42170129265021239465e+35 ;  /* 0xfb0eefd002027423 */ /* 0x000fe20000000803 */
[----:B0-----:R-:W0:Y:S03]  /*0150*/  FCHK P0, R8, -1.3473999963902479086e-36 ;  /* 0x83e53f8c08007902 */ /* 0x001e260000000000 */
[----:B------:R-:W-:-:S04]  /*0160*/  FFMA R3, R2, R8, RZ ;  /* 0x0000000802037223 */ /* 0x000fc800000000ff */
[----:B------:R-:W-:-:S04]  /*0170*/  FFMA R4, R3, 1.3473999963902479086e-36, R8 ;  /* 0x03e53f8c03047823 */ /* 0x000fc80000000008 */
[----:B------:R-:W-:Y:S01]  /*0180*/  FFMA R3, R2, R4, R3 ;  /* 0x0000000402037223 */ /* 0x000fe20000000003 */
[----:B0-----:R-:W-:Y:S06]  /*0190*/  @!P0 BRA `(.L_x_1) ;  /* 0x0000000000148947 */ /* 0x001fec0003800000 */
[----:B------:R-:W0:Y:S01]  /*01a0*/  LDC R2, c[0x0][0x3a8] ;  /* 0x0000ea00ff027b82 */ /* 0x000e220000000800 */
[----:B------:R-:W-:Y:S01]  /*01b0*/  HFMA2 R3, -RZ, RZ, -5.9425830841064453125e-05, 1.88671875 ;  /* 0x83e53f8cff037431 */ /* 0x000fe200000001ff */
[----:B------:R-:W-:-:S07]  /*01c0*/  MOV R4, 0x1e0 ;  /* 0x000001e000047802 */ /* 0x000fce0000000f00 */
[----:B0-----:R-:W-:Y:S05]  /*01d0*/  CALL.REL.NOINC `($__internal_0_$__cuda_sm3x_div_rn_noftz_f32_slowpath) ;  /* 0x0000001800247944 */ /* 0x001fea0003c00000 */
[----:B------:R-:W-:-:S07]  /*01e0*/  IMAD.MOV.U32 R3, RZ, RZ, R2 ;  /* 0x000000ffff037224 */ /* 0x000fce00078e0002 */
.L_x_1:
[----:B------:R-:W0:Y:S01]  /*01f0*/  LDC R8, c[0x0][0x3b0] ;  /* 0x0000ec00ff087b82 */ /* 0x000e220000000800 */
[----:B------:R-:W0:Y:S02]  /*0200*/  LDCU UR4, c[0x0][0x3ac] ;  /* 0x00007580ff0477ac */ /* 0x000e240008000800 */
[----:B0-----:R-:W-:-:S04]  /*0210*/  FMUL R8, R8, UR4 ;  /* 0x0000000408087c20 */ /* 0x001fc80008400000 */
[----:B------:R-:W0:Y:S08]  /*0220*/  MUFU.RCP R5, R8 ;  /* 0x0000000800057308 */ /* 0x000e300000001000 */
[----:B------:R-:W1:Y:S01]  /*0230*/  FCHK P0, R3, R8 ;  /* 0x0000000803007302 */ /* 0x000e620000000000 */
[----:B0-----:R-:W-:-:S04]  /*0240*/  FFMA R2, -R8, R5, 1 ;  /* 0x3f80000008027423 */ /* 0x001fc80000000105 */
[----:B------:R-:W-:-:S04]  /*0250*/  FFMA R2, R5, R2, R5 ;  /* 0x0000000205027223 */ /* 0x000fc80000000005 */
[----:B------:R-:W-:-:S04]  /*0260*/  FFMA R5, R2, R3, RZ ;  /* 0x0000000302057223 */ /* 0x000fc800000000ff */
[----:B------:R-:W-:-:S04]  /*0270*/  FFMA R4, -R8, R5, R3 ;  /* 0x0000000508047223 */ /* 0x000fc80000000103 */
[----:B------:R-:W-:Y:S01]  /*0280*/  FFMA R4, R2, R4, R5 ;  /* 0x0000000402047223 */ /* 0x000fe20000000005 */
[----:B-1----:R-:W-:Y:S06]  /*0290*/  @!P0 BRA `(.L_x_2) ;  /* 0x0000000000148947 */ /* 0x002fec0003800000 */
[----:B------:R-:W-:Y:S01]  /*02a0*/  IMAD.MOV.U32 R2, RZ, RZ, R3 ;  /* 0x000000ffff027224 */ /* 0x000fe200078e0003 */
[----:B------:R-:W-:Y:S02]  /*02b0*/  MOV R3, R8 ;  /* 0x0000000800037202 */ /* 0x000fe40000000f00 */
[----:B------:R-:W-:-:S07]  /*02c0*/  MOV R4, 0x2e0 ;  /* 0x000002e000047802 */ /* 0x000fce0000000f00 */
[----:B------:R-:W-:Y:S05]  /*02d0*/  CALL.REL.NOINC `($__internal_0_$__cuda_sm3x_div_rn_noftz_f32_slowpath) ;  /* 0x0000001400e47944 */ /* 0x000fea0003c00000 */
[----:B------:R-:W-:-:S07]  /*02e0*/  IMAD.MOV.U32 R4, RZ, RZ, R2 ;  /* 0x000000ffff047224 */ /* 0x000fce00078e0002 */
.L_x_2:
[----:B------:R-:W0:Y:S01]  /*02f0*/  LDCU UR4, c[0x0][0x3a4] ;  /* 0x00007480ff0477ac */ /* 0x000e220008000800 */
[----:B------:R-:W-:Y:S01]  /*0300*/  IMAD.MOV.U32 R16, RZ, RZ, 0x3a2c32e4 ;  /* 0x3a2c32e4ff107424 */ /* 0x000fe200078e00ff */
[----:B------:R-:W1:Y:S01]  /*0310*/  LDC R14, c[0x0][0x3b8] ;  /* 0x0000ee00ff0e7b82 */ /* 0x000e620000000800 */
[----:B------:R-:W1:Y:S01]  /*0320*/  LDCU UR5, c[0x0][0x3b4] ;  /* 0x00007680ff0577ac */ /* 0x000e620008000800 */
[----:B0-----:R-:W-:-:S04]  /*0330*/  FADD R5, R4, UR4 ;  /* 0x0000000404057e21 */ /* 0x001fc80008000000 */
[C---:B------:R-:W-:Y:S01]  /*0340*/  FMUL R2, |R5|.reuse, 16777216 ;  /* 0x4b80000005027820 */ /* 0x040fe20000400200 */
[----:B------:R-:W-:-:S04]  /*0350*/  FSETP.GEU.AND P0, PT, |R5|, 1.175494350822287508e-38, PT ;  /* 0x008000000500780b */ /* 0x000fc80003f0e200 */
[----:B------:R-:W-:-:S05]  /*0360*/  FSEL R2, R2, |R5|, !P0 ;  /* 0x4000000502027208 */ /* 0x000fca0004000000 */
[----:B------:R-:W-:-:S05]  /*0370*/  VIADD R3, R2, 0xc0cafb0d ;  /* 0xc0cafb0d02037836 */ /* 0x000fca0000000000 */
[----:B------:R-:W-:-:S04]  /*0380*/  LOP3.LUT R3, R3, 0xff800000, RZ, 0xc0, !PT ;  /* 0xff80000003037812 */ /* 0x000fc800078ec0ff */
[-C--:B------:R-:W-:Y:S02]  /*0390*/  IADD3 R2, PT, PT, R2, -R3.reuse, RZ ;  /* 0x8000000302027210 */ /* 0x080fe40007ffe0ff */
[----:B------:R-:W-:-:S03]  /*03a0*/  I2FP.F32.S32 R9, R3 ;  /* 0x0000000300097245 */ /* 0x000fc60000201400 */
[C---:B------:R-:W-:Y:S01]  /*03b0*/  FADD R11, R2.reuse, 1 ;  /* 0x3f800000020b7421 */ /* 0x040fe20000000000 */
[----:B------:R-:W-:Y:S01]  /*03c0*/  FADD R10, R2, -1 ;  /* 0xbf800000020a7421 */ /* 0x000fe20000000000 */
[----:B------:R-:W-:-:S03]  /*03d0*/  FSEL R2, RZ, -24, P0 ;  /* 0xc1c00000ff027808 */ /* 0x000fc60000000000 */
[----:B------:R-:W-:Y:S01]  /*03e0*/  FADD R8, R10, R10 ;  /* 0x0000000a0a087221 */ /* 0x000fe20000000000 */
[----:B------:R-:W0:Y:S03]  /*03f0*/  MUFU.RCP R11, R11 ;  /* 0x0000000b000b7308 */ /* 0x000e260000001000 */
[----:B0-----:R-:W-:Y:S01]  /*0400*/  FMUL R3, R11, R8 ;  /* 0x000000080b037220 */ /* 0x001fe20000400000 */
[----:B------:R-:W-:-:S03]  /*0410*/  FFMA R8, R9, 1.1920928955078125e-07, R2 ;  /* 0x3400000009087823 */ /* 0x000fc60000000002 */
[----:B------:R-:W-:Y:S01]  /*0420*/  FADD R12, R10, -R3 ;  /* 0x800000030a0c7221 */ /* 0x000fe20000000000 */
[CC--:B------:R-:W-:Y:S01]  /*0430*/  FMUL R9, R3.reuse, R3.reuse ;  /* 0x0000000303097220 */ /* 0x0c0fe20000400000 */
[----:B------:R-:W-:Y:S02]  /*0440*/  FFMA R2, R3, 1.4426950216293334961, R8 ;  /* 0x3fb8aa3b03027823 */ /* 0x000fe40000000008 */
[----:B------:R-:W-:Y:S01]  /*0450*/  FADD R13, R12, R12 ;  /* 0x0000000c0c0d7221 */ /* 0x000fe20000000000 */
[C---:B------:R-:W-:Y:S01]  /*0460*/  FFMA R12, R9.reuse, R16, 0.0032181653659790754318 ;  /* 0x3b52e7db090c7423 */ /* 0x040fe20000000010 */
[----:B------:R-:W-:Y:S02]  /*0470*/  FADD R8, R8, -R2 ;  /* 0x8000000208087221 */ /* 0x000fe40000000000 */
[----:B------:R-:W-:Y:S01]  /*0480*/  FFMA R10, R10, -R3, R13 ;  /* 0x800000030a0a7223 */ /* 0x000fe2000000000d */
[----:B------:R-:W-:-:S03]  /*0490*/  FFMA R12, R9, R12, 0.018033718690276145935 ;  /* 0x3c93bb73090c7423 */ /* 0x000fc6000000000c */
[----:B------:R-:W-:Y:S01]  /*04a0*/  FMUL R10, R11, R10 ;  /* 0x0000000a0b0a7220 */ /* 0x000fe20000400000 */
[----:B------:R-:W-:Y:S01]  /*04b0*/  FFMA R11, R3, 1.4426950216293334961, R8 ;  /* 0x3fb8aa3b030b7823 */ /* 0x000fe20000000008 */
[----:B------:R-:W-:-:S03]  /*04c0*/  FFMA R12, R9, R12, 0.12022458761930465698 ;  /* 0x3df6384f090c7423 */ /* 0x000fc6000000000c */
[----:B------:R-:W-:Y:S01]  /*04d0*/  FFMA R8, R10, 1.4426950216293334961, R11 ;  /* 0x3fb8aa3b0a087823 */ /* 0x000fe2000000000b */
[----:B------:R-:W-:-:S03]  /*04e0*/  FMUL R12, R9, R12 ;  /* 0x0000000c090c7220 */ /* 0x000fc60000400000 */
[----:B------:R-:W-:Y:S01]  /*04f0*/  FFMA R9, R3, 1.9251366722983220825e-08, R8 ;  /* 0x32a55e3403097823 */ /* 0x000fe20000000008 */
[----:B------:R-:W-:-:S04]  /*0500*/  FMUL R8, R12, 3 ;  /* 0x404000000c087820 */ /* 0x000fc80000400000 */
[----:B------:R-:W-:Y:S01]  /*0510*/  FFMA R8, R10, R8, R9 ;  /* 0x000000080a087223 */ /* 0x000fe20000000009 */
[----:B-1----:R-:W-:Y:S01]  /*0520*/  FADD R10, R14, UR5 ;  /* 0x000000050e0a7e21 */ /* 0x002fe20008000000 */
[----:B------:R-:W-:Y:S02]  /*0530*/  IMAD.MOV.U32 R14, RZ, RZ, 0x391fcb8e ;  /* 0x391fcb8eff0e7424 */ /* 0x000fe400078e00ff */
[----:B------:R-:W-:Y:S01]  /*0540*/  FFMA R3, R3, R12, R8 ;  /* 0x0000000c03037223 */ /* 0x000fe20000000008 */
[C---:B------:R-:W-:Y:S01]  /*0550*/  FADD R8, -R10.reuse, -1.12521894400000000000e+09 ;  /* 0xce8622f50a087421 */ /* 0x040fe20000000100 */
[----:B------:R-:W-:Y:S02]  /*0560*/  FSETP.GEU.AND P0, PT, -R10, 1.12521894400000000000e+09, PT ;  /* 0x4e8622f50a00780b */ /* 0x000fe40003f0e100 */
[----:B------:R-:W-:-:S04]  /*0570*/  FADD R11, R2, R3 ;  /* 0x00000003020b7221 */ /* 0x000fc80000000000 */
[----:B------:R-:W-:Y:S01]  /*0580*/  FMUL R9, R8, R11 ;  /* 0x0000000b08097220 */ /* 0x000fe20000400000 */
[----:B------:R-:W-:-:S03]  /*0590*/  FADD R2, -R2, R11 ;  /* 0x0000000b02027221 */ /* 0x000fc60000000100 */
[----:B------:R-:W0:Y:S01]  /*05a0*/  FRND R12, R9 ;  /* 0x00000009000c7307 */ /* 0x000e220000201000 */
[----:B------:R-:W-:Y:S01]  /*05b0*/  FADD R3, R3, -R2 ;  /* 0x8000000203037221 */ /* 0x000fe20000000000 */
[C---:B------:R-:W-:Y:S01]  /*05c0*/  FFMA R2, R8.reuse, R11, -R9 ;  /* 0x0000000b08027223 */ /* 0x040fe20000000809 */
[C---:B------:R-:W-:Y:S01]  /*05d0*/  FMUL R11, R8.reuse, 0.5 ;  /* 0x3f000000080b7820 */ /* 0x040fe20000400000 */
[C---:B------:R-:W-:Y:S02]  /*05e0*/  FSETP.GT.AND P2, PT, |R9|.reuse, 152, PT ;  /* 0x431800000900780b */ /* 0x040fe40003f44200 */
[----:B------:R-:W-:Y:S01]  /*05f0*/  FFMA R2, R8, R3, R2 ;  /* 0x0000000308027223 */ /* 0x000fe20000000002 */
[C---:B------:R-:W-:Y:S01]  /*0600*/  FSETP.GEU.AND P3, PT, R9.reuse, RZ, PT ;  /* 0x000000ff0900720b */ /* 0x040fe20003f6e000 */
[----:B------:R1:W2:Y:S01]  /*0610*/  F2I.NTZ R15, R9 ;  /* 0x00000009000f7305 */ /* 0x0002a20000203100 */
[----:B0-----:R-:W-:Y:S01]  /*0620*/  FADD R3, R9, -R12 ;  /* 0x8000000c09037221 */ /* 0x001fe20000000000 */
[----:B------:R-:W-:-:S06]  /*0630*/  FSETP.GT.AND P1, PT, R12, RZ, PT ;  /* 0x000000ff0c00720b */ /* 0x000fcc0003f24000 */
[----:B------:R-:W0:Y:S01]  /*0640*/  FRND.TRUNC R11, R11 ;  /* 0x0000000b000b7307 */ /* 0x000e22000020d000 */
[----:B------:R-:W-:Y:S01]  /*0650*/  FADD R13, R2, R3 ;  /* 0x00000003020d7221 */ /* 0x000fe20000000000 */
[----:B------:R-:W-:Y:S01]  /*0660*/  SEL R10, RZ, 0x83000000, P1 ;  /* 0x83000000ff0a7807 */ /* 0x000fe20000800000 */
[----:B------:R-:W3:Y:S01]  /*0670*/  LDC.64 R2, c[0x0][0x388] ;  /* 0x0000e200ff027b82 */ /* 0x000ee20000000a00 */
[----:B------:R-:W-:Y:S01]  /*0680*/  FSETP.NEU.AND P1, PT, |R5|, +INF , PT ;  /* 0x7f8000000500780b */ /* 0x000fe20003f2d200 */
[----:B------:R-:W-:Y:S01]  /*0690*/  FFMA R14, R13, R14, 0.0013391353422775864601 ;  /* 0x3aaf85ed0d0e7423 */ /* 0x000fe2000000000e */
[----:B-1----:R-:W-:Y:S01]  /*06a0*/  IADD3 R9, PT, PT, R10, 0x7f000000, RZ ;  /* 0x7f0000000a097810 */ /* 0x002fe20007ffe0ff */
[----:B--2---:R-:W-:Y:S01]  /*06b0*/  IMAD R10, R15, 0x800000, -R10 ;  /* 0x008000000f0a7824 */ /* 0x004fe200078e0a0a */
[----:B------:R-:W-:Y:S01]  /*06c0*/  FSETP.EQ.OR P1, PT, R5, RZ, !P1 ;  /* 0x000000ff0500720b */ /* 0x000fe20004f22400 */
[----:B------:R-:W-:-:S04]  /*06d0*/  FFMA R14, R13, R14, 0.0096188392490148544312 ;  /* 0x3c1d98560d0e7423 */ /* 0x000fc8000000000e */
[----:B------:R-:W-:Y:S01]  /*06e0*/  FFMA R14, R13, R14, 0.055503588169813156128 ;  /* 0x3d6357bb0d0e7423 */ /* 0x000fe2000000000e */
[----:B0-----:R-:W-:-:S03]  /*06f0*/  FADD R11, R11, R11 ;  /* 0x0000000b0b0b7221 */ /* 0x001fc60000000000 */
[----:B------:R-:W-:-:S04]  /*0700*/  FFMA R14, R13, R14, 0.24022644758224487305 ;  /* 0x3e75fdec0d0e7423 */ /* 0x000fc8000000000e */
[----:B------:R-:W-:-:S04]  /*0710*/  FFMA R14, R13, R14, 0.69314718246459960938 ;  /* 0x3f3172180d0e7423 */ /* 0x000fc8000000000e */
[----:B------:R-:W-:Y:S01]  /*0720*/  FFMA R14, R13, R14, 1 ;  /* 0x3f8000000d0e7423 */ /* 0x000fe2000000000e */
[----:B---3--:R-:W-:-:S03]  /*0730*/  VIMNMX R2, PT, PT, R2, R3, PT ;  /* 0x0000000302027248 */ /* 0x008fc60003fe0100 */
[----:B------:R-:W-:Y:S01]  /*0740*/  FMUL R9, R14, R9 ;  /* 0x000000090e097220 */ /* 0x000fe20000400000 */
[----:B------:R-:W-:Y:S01]  /*0750*/  ISETP.GE.AND P4, PT, R2, 0x1, PT ;  /* 0x000000010200780c */ /* 0x000fe20003f86270 */
[----:B------:R-:W-:Y:S02]  /*0760*/  FADD R2, R5, R5 ;  /* 0x0000000505027221 */ /* 0x000fe40000000000 */
[----:B------:R-:W-:Y:S01]  /*0770*/  FMUL R9, R9, R10 ;  /* 0x0000000a09097220 */ /* 0x000fe20000400000 */
[----:B------:R-:W-:Y:S02]  /*0780*/  @P2 FSEL R9, RZ, +INF , !P3 ;  /* 0x7f800000ff092808 */ /* 0x000fe40005800000 */
[----:B------:R-:W-:-:S07]  /*0790*/  @!P0 LOP3.LUT R2, R2, 0x7f800000, RZ, 0x3c, !PT ;  /* 0x7f80000002028812 */ /* 0x000fce00078e3cff */
[----:B------:R-:W-:Y:S05]  /*07a0*/  @!P4 BRA `(.L_x_0) ;  /* 0x000000100088c947 */ /* 0x000fea0003800000 */
[C---:B------:R-:W-:Y:S01]  /*07b0*/  FADD R11, R8.reuse, -R11 ;  /* 0x8000000b080b7221 */ /* 0x040fe20000000000 */
[C---:B------:R-:W-:Y:S01]  /*07c0*/  FSETP.NEU.AND P4, PT, R8.reuse, RZ, PT ;  /* 0x000000ff0800720b */ /* 0x040fe20003f8d000 */
[----:B------:R-:W0:Y:S01]  /*07d0*/  LDCU.64 UR8, c[0x0][0x358] ;  /* 0x00006b00ff0877ac */ /* 0x000e220008000a00 */
[----:B------:R-:W-:Y:S02]  /*07e0*/  FSETP.NEU.AND P5, PT, R5, 1, PT ;  /* 0x3f8000000500780b */ /* 0x000fe40003fad000 */
[----:B------:R-:W-:Y:S01]  /*07f0*/  FSETP.NEU.AND P3, PT, |R11|, 1, PT ;  /* 0x3f8000000b00780b */ /* 0x000fe20003f6d200 */
[C---:B------:R-:W-:Y:S01]  /*0800*/  FADD R11, R5.reuse, R8 ;  /* 0x00000008050b7221 */ /* 0x040fe20000000000 */
[C---:B------:R-:W-:Y:S02]  /*0810*/  FSETP.NAN.AND P0, PT, |R8|.reuse, |R8|, PT ;  /* 0x400000080800720b */ /* 0x040fe40003f08200 */
[----:B------:R-:W-:Y:S02]  /*0820*/  FSETP.NEU.AND P2, PT, |R8|, +INF , PT ;  /* 0x7f8000000800780b */ /* 0x000fe40003f4d200 */
[----:B------:R-:W-:-:S02]  /*0830*/  FSETP.NAN.OR P0, PT, |R5|, |R5|, P0 ;  /* 0x400000050500720b */ /* 0x000fc40000708600 */
[----:B------:R-:W-:-:S05]  /*0840*/  FSETP.EQ.AND P2, PT, R5, -1, !P2 ;  /* 0xbf8000000500780b */ /* 0x000fca0005742000 */
[----:B------:R-:W-:-:S05]  /*0850*/  @P3 LOP3.LUT R2, R2, 0x7fffffff, RZ, 0xc0, !PT ;  /* 0x7fffffff02023812 */ /* 0x000fca00078ec0ff */
[----:B------:R-:W-:Y:S01]  /*0860*/  IMAD.MOV.U32 R0, RZ, RZ, R2 ;  /* 0x000000ffff007224 */ /* 0x000fe200078e0002 */
[----:B0-----:R-:W-:Y:S06]  /*0870*/  @P4 BRA P5, `(.L_x_3) ;  /* 0x00000004001c4947 */ /* 0x001fec0002800000 */
[----:B------:R-:W0:Y:S01]  /*0880*/  LDCU.64 UR6, c[0x0][0x398] ;  /* 0x00007300ff0677ac */ /* 0x000e220008000a00 */
[----:B------:R-:W-:Y:S01]  /*0890*/  LOP3.LUT R12, R3, 0x7, RZ, 0xc0, !PT ;  /* 0x00000007030c7812 */ /* 0x000fe200078ec0ff */
[----:B------:R-:W-:-:S03]  /*08a0*/  UMOV UR4, URZ ;  /* 0x000000ff00047c82 */ /* 0x000fc60008000000 */
[----:B------:R-:W-:-:S04]  /*08b0*/  IADD3 R0, PT, PT, R12, -0x1, RZ ;  /* 0xffffffff0c007810 */ /* 0x000fc80007ffe0ff */
[----:B------:R-:W-:Y:S02]  /*08c0*/  ISETP.GE.U32.AND P0, PT, R0, 0x3, PT ;  /* 0x000000030000780c */ /* 0x000fe40003f06070 */
[C---:B------:R-:W-:Y:S02]  /*08d0*/  LOP3.LUT R0, R3.reuse, 0x7ffffff8, RZ, 0xc0, !PT ;  /* 0x7ffffff803007812 */ /* 0x040fe400078ec0ff */
[----:B------:R-:W-:-:S03]  /*08e0*/  LOP3.LUT R3, R3, 0x3, RZ, 0xc0, !PT ;  /* 0x0000000303037812 */ /* 0x000fc600078ec0ff */
[----:B------:R-:W-:Y:S01]  /*08f0*/  IMAD.MOV R2, RZ, RZ, -R0 ;  /* 0x000000ffff027224 */ /* 0x000fe200078e0a00 */
[----:B0-----:R-:W-:-:S04]  /*0900*/  UIADD3 UR6, UP0, UPT, UR6, 0x10, URZ ;  /* 0x0000001006067890 */ /* 0x001fc8000ff1e0ff */
[----:B------:R-:W-:-:S12]  /*0910*/  UIADD3.X UR7, UPT, UPT, URZ, UR7, URZ, UP0, !UPT ;  /* 0x00000007ff077290 */ /* 0x000fd800087fe4ff */
.L_x_9:
[----:B0-----:R-:W0:Y:S01]  /*0920*/  LDCU UR5, c[0x0][0x384] ;  /* 0x00007080ff0577ac */ /* 0x001e220008000800 */
[----:B------:R-:W-:-:S04]  /*0930*/  UIADD3 UR4, UPT, UPT, UR4, 0x1, URZ ;  /* 0x0000000104047890 */ /* 0x000fc8000fffe0ff */
[----:B0-----:R-:W-:-:S03]  /*0940*/  UISETP.NE.AND UP0, UPT, UR4, UR5, UPT ;  /* 0x000000050400728c */ /* 0x001fc6000bf05270 */
[----:B-12---:R-:W-:-:S08]  /*0950*/  UMOV UR5, URZ ;  /* 0x000000ff00057c82 */ /* 0x006fd00008000000 */
.L_x_8:
[----:B0-2---:R-:W0:Y:S01]  /*0960*/  LDC.64 R14, c[0x0][0x388] ;  /* 0x0000e200ff0e7b82 */ /* 0x005e220000000a00 */
[----:B------:R-:W-:Y:S01]  /*0970*/  UIADD3 UR5, UPT, UPT, UR5, 0x1, URZ ;  /* 0x0000000105057890 */ /* 0x000fe2000fffe0ff */
[----:B------:R-:W-:Y:S01]  /*0980*/  IMAD.MOV.U32 R13, RZ, RZ, RZ ;  /* 0x000000ffff0d7224 */ /* 0x000fe200078e00ff */
[----:B0-----:R-:W-:-:S04]  /*0990*/  ISETP.GE.U32.AND P2, PT, R15, 0x8, PT ;  /* 0x000000080f00780c */ /* 0x001fc80003f46070 */
[----:B------:R-:W-:-:S09]  /*09a0*/  ISETP.NE.AND P1, PT, R14, UR5, PT ;  /* 0x000000050e007c0c */ /* 0x000fd2000bf25270 */
[----:B-1----:R-:W-:Y:S05]  /*09b0*/  @!P2 BRA `(.L_x_4) ;  /* 0x000000000050a947 */ /* 0x002fea0003800000 */
[----:B------:R-:W-:Y:S01]  /*09c0*/  HFMA2 R11, -RZ, RZ, 62848, -0.004428863525390625 ;  /* 0x7bac9c89ff0b7431 */ /* 0x000fe200000001ff */
[----:B------:R-:W-:Y:S01]  /*09d0*/  MOV R9, UR6 ;  /* 0x0000000600097c02 */ /* 0x000fe20008000f00 */
[----:B------:R-:W-:Y:S02]  /*09e0*/  IMAD.U32 R10, RZ, RZ, UR7 ;  /* 0x00000007ff0a7e24 */ /* 0x000fe4000f8e00ff */
[----:B------:R-:W-:-:S07]  /*09f0*/  IMAD.MOV.U32 R8, RZ, RZ, R2 ;  /* 0x000000ffff087224 */ /* 0x000fce00078e0002 */
.L_x_5:
[----:B------:R-:W-:Y:S01]  /*0a00*/  IADD3 R8, PT, PT, R8, 0x8, RZ ;  /* 0x0000000808087810 */ /* 0x000fe20007ffe0ff */
[----:B0-----:R-:W-:Y:S02]  /*0a10*/  IMAD.MOV.U32 R4, RZ, RZ, R9 ;  /* 0x000000ffff047224 */ /* 0x001fe400078e0009 */
[----:B------:R-:W-:Y:S01]  /*0a20*/  IMAD.MOV.U32 R5, RZ, RZ, R10 ;  /* 0x000000ffff057224 */ /* 0x000fe200078e000a */
[----:B------:R-:W-:Y:S02]  /*0a30*/  ISETP.NE.AND P2, PT, R8, RZ, PT ;  /* 0x000000ff0800720c */ /* 0x000fe40003f45270 */
[----:B------:R-:W-:Y:S02]  /*0a40*/  IADD3 R9, P3, PT, R4, 0x20, RZ ;  /* 0x0000002004097810 */ /* 0x000fe40007f7e0ff */
[----:B------:R0:W-:Y:S03]  /*0a50*/  STG.E desc[UR8][R4.64+-0x10], R11 ;  /* 0xfffff00b04007986 */ /* 0x0001e6000c101908 */
[----:B------:R-:W-:Y:S01]  /*0a60*/  IMAD.X R10, RZ, RZ, R5, P3 ;  /* 0x000000ffff0a7224 */ /* 0x000fe200018e0605 */
[----:B------:R0:W-:Y:S04]  /*0a70*/  STG.E desc[UR8][R4.64+-0xc], R11 ;  /* 0xfffff40b04007986 */ /* 0x0001e8000c101908 */
[----:B------:R0:W-:Y:S04]  /*0a80*/  STG.E desc[UR8][R4.64+-0x8], R11 ;  /* 0xfffff80b04007986 */ /* 0x0001e8000c101908 */
[----:B------:R0:W-:Y:S04]  /*0a90*/  STG.E desc[UR8][R4.64+-0x4], R11 ;  /* 0xfffffc0b04007986 */ /* 0x0001e8000c101908 */
[----:B------:R0:W-:Y:S04]  /*0aa0*/  STG.E desc[UR8][R4.64], R11 ;  /* 0x0000000b04007986 */ /* 0x0001e8000c101908 */
[----:B------:R0:W-:Y:S04]  /*0ab0*/  STG.E desc[UR8][R4.64+0x4], R11 ;  /* 0x0000040b04007986 */ /* 0x0001e8000c101908 */
[----:B------:R0:W-:Y:S04]  /*0ac0*/  STG.E desc[UR8][R4.64+0x8], R11 ;  /* 0x0000080b04007986 */ /* 0x0001e8000c101908 */
[----:B------:R0:W-:Y:S01]  /*0ad0*/  STG.E desc[UR8][R4.64+0xc], R11 ;  /* 0x00000c0b04007986 */ /* 0x0001e2000c101908 */
[----:B------:R-:W-:Y:S05]  /*0ae0*/  @P2 BRA `(.L_x_5) ;  /* 0xfffffffc00c42947 */ /* 0x000fea000383ffff */
[----:B------:R-:W-:-:S07]  /*0af0*/  IMAD.MOV.U32 R13, RZ, RZ, R0 ;  /* 0x000000ffff0d7224 */ /* 0x000fce00078e0000 */
.L_x_4:
[----:B------:R-:W-:-:S13]  /*0b00*/  ISETP.NE.AND P2, PT, R12, RZ, PT ;  /* 0x000000ff0c00720c */ /* 0x000fda0003f45270 */
[----:B------:R-:W-:Y:S05]  /*0b10*/  @!P2 BRA `(.L_x_6) ;  /* 0x00000000005ca947 */ /* 0x000fea0003800000 */
[----:B------:R-:W-:Y:S01]  /*0b20*/  ISETP.NE.AND P2, PT, R3, RZ, PT ;  /* 0x000000ff0300720c */ /* 0x000fe20003f45270 */
[----:B------:R-:W-:-:S12]  /*0b30*/  @!P0 BRA `(.L_x_7) ;  /* 0x0000000000208947 */ /* 0x000fd80003800000 */
[----:B0-----:R-:W0:Y:S01]  /*0b40*/  LDC.64 R4, c[0x0][0x398] ;  /* 0x0000e600ff047b82 */ /* 0x001e220000000a00 */
[----:B------:R-:W-:Y:S01]  /*0b50*/  MOV R9, 0x7bac9c89 ;  /* 0x7bac9c8900097802 */ /* 0x000fe20000000f00 */
[----:B0-----:R-:W-:-:S04]  /*0b60*/  IMAD.WIDE.U32 R4, R13, 0x4, R4 ;  /* 0x000000040d047825 */ /* 0x001fc800078e0004 */
[----:B------:R-:W-:Y:S01]  /*0b70*/  VIADD R13, R13, 0x4 ;  /* 0x000000040d0d7836 */ /* 0x000fe20000000000 */
[----:B------:R1:W-:Y:S04]  /*0b80*/  STG.E desc[UR8][R4.64], R9 ;  /* 0x0000000904007986 */ /* 0x0003e8000c101908 */
[----:B------:R1:W-:Y:S04]  /*0b90*/  STG.E desc[UR8][R4.64+0x4], R9 ;  /* 0x0000040904007986 */ /* 0x0003e8000c101908 */
[----:B------:R1:W-:Y:S04]  /*0ba0*/  STG.E desc[UR8][R4.64+0x8], R9 ;  /* 0x0000080904007986 */ /* 0x0003e8000c101908 */
[----:B------:R1:W-:Y:S02]  /*0bb0*/  STG.E desc[UR8][R4.64+0xc], R9 ;  /* 0x00000c0904007986 */ /* 0x0003e4000c101908 */
.L_x_7:
[----:B------:R-:W-:Y:S05]  /*0bc0*/  @!P2 BRA `(.L_x_6) ;  /* 0x000000000030a947 */ /* 0x000fea0003800000 */
[----:B------:R-:W-:Y:S02]  /*0bd0*/  ISETP.NE.AND P2, PT, R3, 0x1, PT ;  /* 0x000000010300780c */ /* 0x000fe40003f45270 */
[----:B------:R-:W-:-:S11]  /*0be0*/  LOP3.LUT P3, RZ, R15, 0x1, RZ, 0xc0, !PT ;  /* 0x000000010fff7812 */ /* 0x000fd6000786c0ff */
[----:B01----:R-:W0:Y:S01]  /*0bf0*/  @P2 LDC.64 R4, c[0x0][0x398] ;  /* 0x0000e600ff042b82 */ /* 0x003e220000000a00 */
[----:B------:R-:W-:Y:S01]  /*0c00*/  @P2 MOV R15, 0x7bac9c89 ;  /* 0x7bac9c89000f2802 */ /* 0x000fe20000000f00 */
[----:B------:R-:W-:-:S06]  /*0c10*/  @P3 IMAD.MOV.U32 R17, RZ, RZ, 0x7bac9c89 ;  /* 0x7bac9c89ff113424 */ /* 0x000fcc00078e00ff */
[----:B------:R-:W1:Y:S01]  /*0c20*/  @P3 LDC.64 R10, c[0x0][0x398] ;  /* 0x0000e600ff0a3b82 */ /* 0x000e620000000a00 */
[----:B0-----:R-:W-:-:S04]  /*0c30*/  @P2 IMAD.WIDE.U32 R8, R13, 0x4, R4 ;  /* 0x000000040d082825 */ /* 0x001fc800078e0004 */
[----:B------:R-:W-:Y:S01]  /*0c40*/  @P2 VIADD R13, R13, 0x2 ;  /* 0x000000020d0d2836 */ /* 0x000fe20000000000 */
[----:B------:R2:W-:Y:S03]  /*0c50*/  @P2 STG.E desc[UR8][R8.64], R15 ;  /* 0x0000000f08002986 */ /* 0x0005e6000c101908 */
[----:B-1----:R-:W-:Y:S01]  /*0c60*/  @P3 IMAD.WIDE.U32 R4, R13, 0x4, R10 ;  /* 0x000000040d043825 */ /* 0x002fe200078e000a */
[----:B------:R2:W-:Y:S04]  /*0c70*/  @P2 STG.E desc[UR8][R8.64+0x4], R15 ;  /* 0x0000040f08002986 */ /* 0x0005e8000c101908 */
[----:B------:R2:W-:Y:S02]  /*0c80*/  @P3 STG.E desc[UR8][R4.64], R17 ;  /* 0x0000001104003986 */ /* 0x0005e4000c101908 */
.L_x_6:
[----:B------:R-:W-:Y:S05]  /*0c90*/  @P1 BRA `(.L_x_8) ;  /* 0xfffffffc00301947 */ /* 0x000fea000383ffff */
[----:B------:R-:W-:Y:S05]  /*0ca0*/  BRA.U UP0, `(.L_x_9) ;  /* 0xfffffffd001c7547 */ /* 0x000fea000b83ffff */
[----:B------:R-:W3:Y:S01]  /*0cb0*/  LDC R0, c[0x0][0x3a0] ;  /* 0x0000e800ff007b82 */ /* 0x000ee20000000800 */
[----:B------:R-:W-:-:S04]  /*0cc0*/  IMAD.MOV.U32 R3, RZ, RZ, 0x7bac9c89 ;  /* 0x7bac9c89ff037424 */ /* 0x000fc800078e00ff */
[----:B---3--:R-:W-:Y:S01]  /*0cd0*/  FFMA R0, R3, R0, -1 ;  /* 0xbf80000003007423 */ /* 0x008fe20000000000 */
[----:B------:R-:W-:Y:S06]  /*0ce0*/  BRA `(.L_x_0) ;  /* 0x0000000c00387947 */ /* 0x000fec0003800000 */
.L_x_3:
[----:B------:R-:W-:-:S13]  /*0cf0*/  FSETP.GEU.AND P4, PT, R4, -UR4, PT ;  /* 0x8000000404007c0b */ /* 0x000fda000bf8e000 */
[----:B------:R-:W-:Y:S05]  /*0d00*/  @!P4 BRA `(.L_x_10) ;  /* 0x000000040090c947 */ /* 0x000fea0003800000 */
[----:B------:R-:W-:Y:S01]  /*0d10*/  FSEL R5, R9, 1, !P2 ;  /* 0x3f80000009057808 */ /* 0x000fe20005000000 */
[----:B------:R-:W-:Y:S01]  /*0d20*/  UMOV UR4, URZ ;  /* 0x000000ff00047c82 */ /* 0x000fe20008000000 */
[C---:B------:R-:W-:Y:S02]  /*0d30*/  LOP3.LUT R16, R3.reuse, 0x3, RZ, 0xc0, !PT ;  /* 0x0000000303107812 */ /* 0x040fe400078ec0ff */
[----:B------:R-:W-:Y:S02]  /*0d40*/  FSEL R0, R0, R5, P1 ;  /* 0x0000000500007208 */ /* 0x000fe40000800000 */
[----:B------:R-:W-:Y:S02]  /*0d50*/  LOP3.LUT R2, R3, 0x7ffffffc, RZ, 0xc0, !PT ;  /* 0x7ffffffc03027812 */ /* 0x000fe400078ec0ff */
[----:B------:R-:W-:-:S07]  /*0d60*/  FSEL R0, R11, R0, P0 ;  /* 0x000000000b007208 */ /* 0x000fce0000000000 */
.L_x_19:
[----:B0-----:R-:W0:Y:S01]  /*0d70*/  LDCU UR5, c[0x0][0x384] ;  /* 0x00007080ff0577ac */ /* 0x001e220008000800 */
[----:B------:R-:W-:-:S04]  /*0d80*/  UIADD3 UR4, UPT, UPT, UR4, 0x1, URZ ;  /* 0x0000000104047890 */ /* 0x000fc8000fffe0ff */
[----:B0-----:R-:W-:-:S03]  /*0d90*/  UISETP.NE.AND UP1, UPT, UR4, UR5, UPT ;  /* 0x000000050400728c */ /* 0x001fc6000bf25270 */
[----:B-12---:R-:W-:-:S08]  /*0da0*/  UMOV UR5, URZ ;  /* 0x000000ff00057c82 */ /* 0x006fd00008000000 */
.L_x_18:
[----:B0-----:R-:W0:Y:S01]  /*0db0*/  LDCU.64 UR6, c[0x0][0x388] ;  /* 0x00007100ff0677ac */ /* 0x001e220008000a00 */
[----:B------:R-:W-:Y:S01]  /*0dc0*/  HFMA2 R11, -RZ, RZ, 0, 0 ;  /* 0x00000000ff0b7431 */ /* 0x000fe200000001ff */
[----:B------:R-:W-:Y:S02]  /*0dd0*/  UIADD3 UR5, UPT, UPT, UR5, 0x1, URZ ;  /* 0x0000000105057890 */ /* 0x000fe4000fffe0ff */
[----:B0-----:R-:W-:Y:S02]  /*0de0*/  UISETP.GE.U32.AND UP0, UPT, UR7, 0x4, UPT ;  /* 0x000000040700788c */ /* 0x001fe4000bf06070 */
[----:B------:R-:W-:-:S07]  /*0df0*/  UISETP.NE.AND UP2, UPT, UR5, UR6, UPT ;  /* 0x000000060500728c */ /* 0x000fce000bf45270 */
[----:B-12---:R-:W-:Y:S05]  /*0e00*/  BRA.U !UP0, `(.L_x_11) ;  /* 0x0000000508187547 */ /* 0x006fea000b800000 */
[----:B------:R-:W-:Y:S01]  /*0e10*/  ISETP.GT.AND P0, PT, R2, RZ, PT ;  /* 0x000000ff0200720c */ /* 0x000fe20003f04270 */
[----:B------:R-:W-:-:S12]  /*0e20*/  IMAD.MOV.U32 R3, RZ, RZ, RZ ;  /* 0x000000ffff037224 */ /* 0x000fd800078e00ff */
[----:B------:R-:W-:Y:S05]  /*0e30*/  @!P0 BRA `(.L_x_12) ;  /* 0x0000000000e08947 */ /* 0x000fea0003800000 */
[----:B------:R-:W-:Y:S01]  /*0e40*/  IMAD.IADD R4, R2, 0x1, -R3 ;  /* 0x0000000102047824 */ /* 0x000fe200078e0a03 */
[----:B------:R-:W-:-:S04]  /*0e50*/  PLOP3.LUT P0, PT, PT, PT, PT, 0x80, 0x8 ;  /* 0x000000000008781c */ /* 0x000fc80003f0f070 */
[----:B------:R-:W-:-:S13]  /*0e60*/  ISETP.GT.AND P1, PT, R4, 0xc, PT ;  /* 0x0000000c0400780c */ /* 0x000fda0003f24270 */
[----:B------:R-:W-:Y:S05]  /*0e70*/  @!P1 BRA `(.L_x_13) ;  /* 0x00000000007c9947 */ /* 0x000fea0003800000 */
[----:B------:R-:W0:Y:S01]  /*0e80*/  LDC.64 R4, c[0x0][0x398] ;  /* 0x0000e600ff047b82 */ /* 0x000e220000000a00 */
[----:B------:R-:W-:Y:S02]  /*0e90*/  PLOP3.LUT P0, PT, PT, PT, PT, 0x8, 0x80 ;  /* 0x000000000080781c */ /* 0x000fe40003f0e170 */
[----:B------:R-:W-:-:S11]  /*0ea0*/  IADD3 R18, PT, PT, R2, -0xc, RZ ;  /* 0xfffffff402127810 */ /* 0x000fd60007ffe0ff */
.L_x_14:
[C---:B01----:R-:W-:Y:S01]  /*0eb0*/  IMAD.WIDE.U32 R8, R3.reuse, 0x4, R4 ;  /* 0x0000000403087825 */ /* 0x043fe200078e0004 */
[----:B------:R-:W-:-:S03]  /*0ec0*/  IADD3 R13, PT, PT, R3, 0x8, RZ ;  /* 0x00000008030d7810 */ /* 0x000fc60007ffe0ff */
[C---:B------:R-:W-:Y:S02]  /*0ed0*/  VIADD R11, R3.reuse, 0x4 ;  /* 0x00000004030b7836 */ /* 0x040fe40000000000 */
[C---:B------:R-:W-:Y:S02]  /*0ee0*/  VIADD R15, R3.reuse, 0xc ;  /* 0x0000000c030f7836 */ /* 0x040fe40000000000 */
[----:B------:R-:W-:Y:S02]  /*0ef0*/  VIADD R3, R3, 0x10 ;  /* 0x0000001003037836 */ /* 0x000fe40000000000 */
[----:B------:R-:W-:Y:S02]  /*0f00*/  IMAD.MOV.U32 R17, RZ, RZ, 0x7bac9c89 ;  /* 0x7bac9c89ff117424 */ /* 0x000fe400078e00ff */
[--C-:B------:R-:W-:Y:S01]  /*0f10*/  IMAD.WIDE.U32 R10, R11, 0x4, R4.reuse ;  /* 0x000000040b0a7825 */ /* 0x100fe200078e0004 */
[----:B------:R-:W-:Y:S02]  /*0f20*/  ISETP.GE.AND P1, PT, R3, R18, PT ;  /* 0x000000120300720c */ /* 0x000fe40003f26270 */
[----:B------:R1:W-:Y:S01]  /*0f30*/  STG.E desc[UR8][R8.64], R17 ;  /* 0x0000001108007986 */ /* 0x0003e2000c101908 */
[----:B------:R-:W-:-:S03]  /*0f40*/  IMAD.WIDE.U32 R12, R13, 0x4, R4 ;  /* 0x000000040d0c7825 */ /* 0x000fc600078e0004 */
[----:B------:R1:W-:Y:S01]  /*0f50*/  STG.E desc[UR8][R8.64+0x4], R17 ;  /* 0x0000041108007986 */ /* 0x0003e2000c101908 */
[----:B------:R-:W-:-:S03]  /*0f60*/  IMAD.WIDE.U32 R14, R15, 0x4, R4 ;  /* 0x000000040f0e7825 */ /* 0x000fc600078e0004 */
[----:B------:R1:W-:Y:S04]  /*0f70*/  STG.E desc[UR8][R8.64+0x8], R17 ;  /* 0x0000081108007986 */ /* 0x0003e8000c101908 */
        /* <DEDUP_REMOVED lines=12> */
[----:B------:R1:W-:Y:S01]  /*1040*/  STG.E desc[UR8][R14.64+0xc], R17 ;  /* 0x00000c110e007986 */ /* 0x0003e2000c101908 */
[----:B------:R-:W-:Y:S05]  /*1050*/  @!P1 BRA `(.L_x_14) ;  /* 0xfffffffc00949947 */ /* 0x000fea000383ffff */
[----:B-1----:R-:W-:-:S07]  /*1060*/  MOV R11, R2 ;  /* 0x00000002000b7202 */ /* 0x002fce0000000f00 */
.L_x_13:
[----:B------:R-:W-:-:S05]  /*1070*/  IMAD.IADD R4, R2, 0x1, -R3 ;  /* 0x0000000102047824 */ /* 0x000fca00078e0a03 */
[----:B------:R-:W-:-:S13]  /*1080*/  ISETP.GT.AND P1, PT, R4, 0x4, PT ;  /* 0x000000040400780c */ /* 0x000fda0003f24270 */
[----:B------:R-:W-:Y:S05]  /*1090*/  @!P1 BRA `(.L_x_15) ;  /* 0x0000000000409947 */ /* 0x000fea0003800000 */
[----:B------:R-:W0:Y:S01]  /*10a0*/  LDC.64 R8, c[0x0][0x398] ;  /* 0x0000e600ff087b82 */ /* 0x000e220000000a00 */
[C---:B------:R-:W-:Y:S01]  /*10b0*/  IADD3 R11, PT, PT, R3.reuse, 0x4, RZ ;  /* 0x00000004030b7810 */ /* 0x040fe20007ffe0ff */
[----:B------:R-:W-:Y:S01]  /*10c0*/  IMAD.MOV.U32 R13, RZ, RZ, 0x7bac9c89 ;  /* 0x7bac9c89ff0d7424 */ /* 0x000fe200078e00ff */
[----:B------:R-:W-:Y:S01]  /*10d0*/  PLOP3.LUT P0, PT, PT, PT, PT, 0x8, 0x80 ;  /* 0x000000000080781c */ /* 0x000fe20003f0e170 */
[----:B0-----:R-:W-:-:S04]  /*10e0*/  IMAD.WIDE.U32 R4, R3, 0x4, R8 ;  /* 0x0000000403047825 */ /* 0x001fc800078e0008 */
[----:B------:R-:W-:Y:S01]  /*10f0*/  IMAD.WIDE.U32 R8, R11, 0x4, R8 ;  /* 0x000000040b087825 */ /* 0x000fe200078e0008 */
[----:B------:R0:W-:Y:S03]  /*1100*/  STG.E desc[UR8][R4.64], R13 ;  /* 0x0000000d04007986 */ /* 0x0001e6000c101908 */
[----:B------:R-:W-:Y:S01]  /*1110*/  IMAD.MOV.U32 R11, RZ, RZ, R2 ;  /* 0x000000ffff0b7224 */ /* 0x000fe200078e0002 */
[----:B------:R0:W-:Y:S01]  /*1120*/  STG.E desc[UR8][R4.64+0x4], R13 ;  /* 0x0000040d04007986 */ /* 0x0001e2000c101908 */
[----:B------:R-:W-:-:S03]  /*1130*/  VIADD R3, R3, 0x8 ;  /* 0x0000000803037836 */ /* 0x000fc60000000000 */
[----:B------:R0:W-:Y:S04]  /*1140*/  STG.E desc[UR8][R4.64+0x8], R13 ;  /* 0x0000080d04007986 */ /* 0x0001e8000c101908 */
[----:B------:R0:W-:Y:S04]  /*1150*/  STG.E desc[UR8][R4.64+0xc], R13 ;  /* 0x00000c0d04007986 */ /* 0x0001e8000c101908 */
[----:B------:R0:W-:Y:S04]  /*1160*/  STG.E desc[UR8][R8.64], R13 ;  /* 0x0000000d08007986 */ /* 0x0001e8000c101908 */
[----:B------:R0:W-:Y:S04]  /*1170*/  STG.E desc[UR8][R8.64+0x4], R13 ;  /* 0x0000040d08007986 */ /* 0x0001e8000c101908 */
[----:B------:R0:W-:Y:S04]  /*1180*/  STG.E desc[UR8][R8.64+0x8], R13 ;  /* 0x0000080d08007986 */ /* 0x0001e8000c101908 */
[----:B------:R0:W-:Y:S02]  /*1190*/  STG.E desc[UR8][R8.64+0xc], R13 ;  /* 0x00000c0d08007986 */ /* 0x0001e4000c101908 */
.L_x_15:
[----:B------:R-:W-:-:S13]  /*11a0*/  ISETP.NE.OR P0, PT, R3, R2, P0 ;  /* 0x000000020300720c */ /* 0x000fda0000705670 */
[----:B------:R-:W-:Y:S05]  /*11b0*/  @!P0 BRA `(.L_x_11) ;  /* 0x00000000002c8947 */ /* 0x000fea0003800000 */
.L_x_12:
[----:B0-----:R-:W0:Y:S01]  /*11c0*/  LDC.64 R4, c[0x0][0x398] ;  /* 0x0000e600ff047b82 */ /* 0x001e220000000a00 */
[----:B------:R-:W-:-:S07]  /*11d0*/  HFMA2 R11, -RZ, RZ, 62848, -0.004428863525390625 ;  /* 0x7bac9c89ff0b7431 */ /* 0x000fce00000001ff */
.L_x_16:
[----:B01----:R-:W-:-:S04]  /*11e0*/  IMAD.WIDE.U32 R8, R3, 0x4, R4 ;  /* 0x0000000403087825 */ /* 0x003fc800078e0004 */
[----:B------:R-:W-:Y:S01]  /*11f0*/  VIADD R3, R3, 0x4 ;  /* 0x0000000403037836 */ /* 0x000fe20000000000 */
[----:B------:R1:W-:Y:S04]  /*1200*/  STG.E desc[UR8][R8.64], R11 ;  /* 0x0000000b08007986 */ /* 0x0003e8000c101908 */
[----:B------:R-:W-:Y:S01]  /*1210*/  ISETP.NE.AND P0, PT, R3, R2, PT ;  /* 0x000000020300720c */ /* 0x000fe20003f05270 */
[----:B------:R1:W-:Y:S04]  /*1220*/  STG.E desc[UR8][R8.64+0x4], R11 ;  /* 0x0000040b08007986 */ /* 0x0003e8000c101908 */
[----:B------:R1:W-:Y:S04]  /*1230*/  STG.E desc[UR8][R8.64+0x8], R11 ;  /* 0x0000080b08007986 */ /* 0x0003e8000c101908 */
[----:B------:R1:W-:Y:S04]  /*1240*/  STG.E desc[UR8][R8.64+0xc], R11 ;  /* 0x00000c0b08007986 */ /* 0x0003e8000c101908 */
[----:B------:R-:W-:Y:S05]  /*1250*/  @P0 BRA `(.L_x_16) ;  /* 0xfffffffc00e00947 */ /* 0x000fea000383ffff */
[----:B-1----:R-:W-:-:S07]  /*1260*/  IMAD.MOV.U32 R11, RZ, RZ, R2 ;  /* 0x000000ffff0b7224 */ /* 0x002fce00078e0002 */
.L_x_11:
[----:B------:R-:W-:-:S13]  /*1270*/  ISETP.NE.AND P0, PT, R16, RZ, PT ;  /* 0x000000ff1000720c */ /* 0x000fda0003f05270 */
[----:B------:R-:W-:Y:S05]  /*1280*/  @!P0 BRA `(.L_x_17) ;  /* 0x0000000000248947 */ /* 0x000fea0003800000 */
[----:B0-----:R-:W0:Y:S01]  /*1290*/  LDC.64 R4, c[0x0][0x398] ;  /* 0x0000e600ff047b82 */ /* 0x001e220000000a00 */
[----:B------:R-:W-:Y:S02]  /*12a0*/  ISETP.NE.AND P0, PT, R16, 0x1, PT ;  /* 0x000000011000780c */ /* 0x000fe40003f05270 */
[----:B------:R-:W-:Y:S01]  /*12b0*/  MOV R3, 0x7bac9c89 ;  /* 0x7bac9c8900037802 */ /* 0x000fe20000000f00 */
[----:B0-----:R-:W-:-:S05]  /*12c0*/  IMAD.WIDE.U32 R4, R11, 0x4, R4 ;  /* 0x000000040b047825 */ /* 0x001fca00078e0004 */
[----:B------:R1:W-:Y:S05]  /*12d0*/  STG.E desc[UR8][R4.64], R3 ;  /* 0x0000000304007986 */ /* 0x0003ea000c101908 */
[----:B------:R-:W-:Y:S05]  /*12e0*/  @!P0 BRA `(.L_x_17) ;  /* 0x00000000000c8947 */ /* 0x000fea0003800000 */
[----:B------:R-:W-:Y:S01]  /*12f0*/  ISETP.NE.AND P0, PT, R16, 0x2, PT ;  /* 0x000000021000780c */ /* 0x000fe20003f05270 */
[----:B------:R2:W-:-:S12]  /*1300*/  STG.E desc[UR8][R4.64+0x4], R3 ;  /* 0x0000040304007986 */ /* 0x0005d8000c101908 */
[----:B------:R2:W-:Y:S02]  /*1310*/  @P0 STG.E desc[UR8][R4.64+0x8], R3 ;  /* 0x0000080304000986 */ /* 0x0005e4000c101908 */
.L_x_17:
[----:B------:R-:W-:Y:S05]  /*1320*/  BRA.U UP2, `(.L_x_18) ;  /* 0xfffffff902a07547 */ /* 0x000fea000b83ffff */
[----:B------:R-:W-:Y:S05]  /*1330*/  BRA.U UP1, `(.L_x_19) ;  /* 0xfffffff9018c7547 */ /* 0x000fea000b83ffff */
[----:B------:R-:W-:Y:S05]  /*1340*/  BRA `(.L_x_20) ;  /* 0x0000000400987947 */ /* 0x000fea0003800000 */
.L_x_10:
[----:B------:R-:W0:Y:S01]  /*1350*/  FRND.FLOOR R5, R8 ;  /* 0x0000000800057307 */ /* 0x000e220000205000 */
[----:B------:R-:W-:Y:S01]  /*1360*/  FSEL R2, R9, -R9, P3 ;  /* 0x8000000909027208 */ /* 0x000fe20001800000 */
[----:B------:R-:W-:Y:S01]  /*1370*/  UMOV UR4, URZ ;  /* 0x000000ff00047c82 */ /* 0x000fe20008000000 */
[----:B0-----:R-:W-:-:S04]  /*1380*/  FSETP.NEU.AND P3, PT, R8, R5, PT ;  /* 0x000000050800720b */ /* 0x001fc80003f6d000 */
[----:B------:R-:W-:-:S04]  /*1390*/  FSEL R2, R2, +QNAN , !P3 ;  /* 0x7fffffff02027808 */ /* 0x000fc80005800000 */
[----:B------:R-:W-:Y:S02]  /*13a0*/  @!P1 FSEL R0, R2, 1, !P2 ;  /* 0x3f80000002009808 */ /* 0x000fe40005000000 */
[C---:B------:R-:W-:Y:S02]  /*13b0*/  LOP3.LUT R2, R3.reuse, 0x3, RZ, 0xc0, !PT ;  /* 0x0000000303027812 */ /* 0x040fe400078ec0ff */
[----:B------:R-:W-:Y:S02]  /*13c0*/  LOP3.LUT R3, R3, 0x7ffffffc, RZ, 0xc0, !PT ;  /* 0x7ffffffc03037812 */ /* 0x000fe400078ec0ff */
[----:B------:R-:W-:-:S07]  /*13d0*/  FSEL R0, R11, R0, P0 ;  /* 0x000000000b007208 */ /* 0x000fce0000000000 */
.L_x_29:
[----:B0-----:R-:W0:Y:S01]  /*13e0*/  LDCU UR5, c[0x0][0x384] ;  /* 0x00007080ff0577ac */ /* 0x001e220008000800 */
[----:B------:R-:W-:-:S04]  /*13f0*/  UIADD3 UR4, UPT, UPT, UR4, 0x1, URZ ;  /* 0x0000000104047890 */ /* 0x000fc8000fffe0ff */
[----:B0-----:R-:W-:-:S03]  /*1400*/  UISETP.NE.AND UP0, UPT, UR4, UR5, UPT ;  /* 0x000000050400728c */ /* 0x001fc6000bf05270 */
[----:B-123--:R-:W-:-:S08]  /*1410*/  UMOV UR5, URZ ;  /* 0x000000ff00057c82 */ /* 0x00efd00008000000 */
.L_x_28:
[----:B0-----:R-:W0:Y:S01]  /*1420*/  LDCU.64 UR6, c[0x0][0x388] ;  /* 0x00007100ff0677ac */ /* 0x001e220008000a00 */
[----:B------:R-:W-:Y:S01]  /*1430*/  IMAD.MOV.U32 R13, RZ, RZ, RZ ;  /* 0x000000ffff0d7224 */ /* 0x000fe200078e00ff */
[----:B------:R-:W-:Y:S02]  /*1440*/  UIADD3 UR5, UPT, UPT, UR5, 0x1, URZ ;  /* 0x0000000105057890 */ /* 0x000fe4000fffe0ff */
[----:B0-----:R-:W-:Y:S02]  /*1450*/  UISETP.GE.U32.AND UP2, UPT, UR7, 0x4, UPT ;  /* 0x000000040700788c */ /* 0x001fe4000bf46070 */
[----:B------:R-:W-:-:S07]  /*1460*/  UISETP.NE.AND UP1, UPT, UR5, UR6, UPT ;  /* 0x000000060500728c */ /* 0x000fce000bf25270 */
[----:B-123--:R-:W-:Y:S05]  /*1470*/  BRA.U !UP2, `(.L_x_21) ;  /* 0x000000050a187547 */ /* 0x00efea000b800000 */
[----:B------:R-:W-:Y:S01]  /*1480*/  ISETP.GT.AND P0, PT, R3, RZ, PT ;  /* 0x000000ff0300720c */ /* 0x000fe20003f04270 */
[----:B------:R-:W-:-:S12]  /*1490*/  IMAD.MOV.U32 R4, RZ, RZ, RZ ;  /* 0x000000ffff047224 */ /* 0x000fd800078e00ff */
[----:B------:R-:W-:Y:S05]  /*14a0*/  @!P0 BRA `(.L_x_22) ;  /* 0x0000000000e08947 */ /* 0x000fea0003800000 */
[----:B------:R-:W-:Y:S02]  /*14b0*/  IADD3 R5, PT, PT, R3, -R4, RZ ;  /* 0x8000000403057210 */ /* 0x000fe40007ffe0ff */
[----:B------:R-:W-:Y:S02]  /*14c0*/  PLOP3.LUT P0, PT, PT, PT, PT, 0x80, 0x8 ;  /* 0x000000000008781c */ /* 0x000fe40003f0f070 */
[----:B------:R-:W-:-:S13]  /*14d0*/  ISETP.GT.AND P1, PT, R5, 0xc, PT ;  /* 0x0000000c0500780c */ /* 0x000fda0003f24270 */
[----:B------:R-:W-:Y:S05]  /*14e0*/  @!P1 BRA `(.L_x_23) ;  /* 0x00000000007c9947 */ /* 0x000fea0003800000 */
[----:B------:R-:W0:Y:S01]  /*14f0*/  LDC.64 R8, c[0x0][0x398] ;  /* 0x0000e600ff087b82 */ /* 0x000e220000000a00 */
[----:B------:R-:W-:Y:S01]  /*1500*/  PLOP3.LUT P0, PT, PT, PT, PT, 0x8, 0x80 ;  /* 0x000000000080781c */ /* 0x000fe20003f0e170 */
[----:B------:R-:W-:-:S12]  /*1510*/  VIADD R5, R3, 0xfffffff4 ;  /* 0xfffffff403057836 */ /* 0x000fd80000000000 */
.L_x_24:
[C---:B01----:R-:W-:Y:S01]  /*1520*/  IMAD.WIDE.U32 R10, R4.reuse, 0x4, R8 ;  /* 0x00000004040a7825 */ /* 0x043fe200078e0008 */
[----:B------:R-:W-:-:S03]  /*1530*/  IADD3 R13, PT, PT, R4, 0x4, RZ ;  /* 0x00000004040d7810 */ /* 0x000fc60007ffe0ff */
[C---:B------:R-:W-:Y:S02]  /*1540*/  VIADD R15, R4.reuse, 0x8 ;  /* 0x00000008040f7836 */ /* 0x040fe40000000000 */
[C---:B------:R-:W-:Y:S01]  /*1550*/  VIADD R17, R4.reuse, 0xc ;  /* 0x0000000c04117836 */ /* 0x040fe20000000000 */
[----:B------:R-:W-:Y:S01]  /*1560*/  IADD3 R4, PT, PT, R4, 0x10, RZ ;  /* 0x0000001004047810 */ /* 0x000fe20007ffe0ff */
        /* <DEDUP_REMOVED lines=22> */
[----:B-1----:R-:W-:-:S07]  /*16d0*/  IMAD.MOV.U32 R13, RZ, RZ, R3 ;  /* 0x000000ffff0d7224 */ /* 0x002fce00078e0003 */
.L_x_23:
[----:B------:R-:W-:-:S05]  /*16e0*/  IMAD.IADD R5, R3, 0x1, -R4 ;  /* 0x0000000103057824 */ /* 0x000fca00078e0a04 */
[----:B------:R-:W-:-:S13]  /*16f0*/  ISETP.GT.AND P1, PT, R5, 0x4, PT ;  /* 0x000000040500780c */ /* 0x000fda0003f24270 */
[----:B------:R-:W-:Y:S05]  /*1700*/  @!P1 BRA `(.L_x_25) ;  /* 0x0000000000409947 */ /* 0x000fea0003800000 */
[----:B------:R-:W0:Y:S01]  /*1710*/  LDC.64 R10, c[0x0][0x398] ;  /* 0x0000e600ff0a7b82 */ /* 0x000e220000000a00 */
[C---:B------:R-:W-:Y:S02]  /*1720*/  VIADD R5, R4.reuse, 0x4 ;  /* 0x0000000404057836 */ /* 0x040fe40000000000 */
[----:B------:R-:W-:Y:S01]  /*1730*/  HFMA2 R15, -RZ, RZ, 62848, -0.004428863525390625 ;  /* 0x7bac9c89ff0f7431 */ /* 0x000fe200000001ff */
[----:B------:R-:W-:Y:S01]  /*1740*/  PLOP3.LUT P0, PT, PT, PT, PT, 0x8, 0x80 ;  /* 0x000000000080781c */ /* 0x000fe20003f0e170 */
[----:B------:R-:W-:Y:S02]  /*1750*/  IMAD.MOV.U32 R13, RZ, RZ, R3 ;  /* 0x000000ffff0d7224 */ /* 0x000fe400078e0003 */
[C---:B0-----:R-:W-:Y:S01]  /*1760*/  IMAD.WIDE.U32 R8, R4.reuse, 0x4, R10 ;  /* 0x0000000404087825 */ /* 0x041fe200078e000a */
[----:B------:R-:W-:-:S03]  /*1770*/  IADD3 R4, PT, PT, R4, 0x8, RZ ;  /* 0x0000000804047810 */ /* 0x000fc60007ffe0ff */
[----:B------:R-:W-:Y:S01]  /*1780*/  IMAD.WIDE.U32 R10, R5, 0x4, R10 ;  /* 0x00000004050a7825 */ /* 0x000fe200078e000a */
[----:B------:R0:W-:Y:S04]  /*1790*/  STG.E desc[UR8][R8.64], R15 ;  /* 0x0000000f08007986 */ /* 0x0001e8000c101908 */
[----:B------:R0:W-:Y:S04]  /*17a0*/  STG.E desc[UR8][R8.64+0x4], R15 ;  /* 0x0000040f08007986 */ /* 0x0001e8000c101908 */
[----:B------:R0:W-:Y:S04]  /*17b0*/  STG.E desc[UR8][R8.64+0x8], R15 ;  /* 0x0000080f08007986 */ /* 0x0001e8000c101908 */
[----:B------:R0:W-:Y:S04]  /*17c0*/  STG.E desc[UR8][R8.64+0xc], R15 ;  /* 0x00000c0f08007986 */ /* 0x0001e8000c101908 */
[----:B------:R0:W-:Y:S04]  /*17d0*/  STG.E desc[UR8][R10.64], R15 ;  /* 0x0000000f0a007986 */ /* 0x0001e8000c101908 */
[----:B------:R0:W-:Y:S04]  /*17e0*/  STG.E desc[UR8][R10.64+0x4], R15 ;  /* 0x0000040f0a007986 */ /* 0x0001e8000c101908 */
[----:B------:R0:W-:Y:S04]  /*17f0*/  STG.E desc[UR8][R10.64+0x8], R15 ;  /* 0x0000080f0a007986 */ /* 0x0001e8000c101908 */
[----:B------:R0:W-:Y:S02]  /*1800*/  STG.E desc[UR8][R10.64+0xc], R15 ;  /* 0x00000c0f0a007986 */ /* 0x0001e4000c101908 */
.L_x_25:
[----:B------:R-:W-:-:S13]  /*1810*/  ISETP.NE.OR P0, PT, R4, R3, P0 ;  /* 0x000000030400720c */ /* 0x000fda0000705670 */
[----:B------:R-:W-:Y:S05]  /*1820*/  @!P0 BRA `(.L_x_21) ;  /* 0x00000000002c8947 */ /* 0x000fea0003800000 */
.L_x_22:
[----:B0-----:R-:W0:Y:S01]  /*1830*/  LDC.64 R8, c[0x0][0x398] ;  /* 0x0000e600ff087b82 */ /* 0x001e220000000a00 */
[----:B------:R-:W-:-:S07]  /*1840*/  IMAD.MOV.U32 R5, RZ, RZ, 0x7bac9c89 ;  /* 0x7bac9c89ff057424 */ /* 0x000fce00078e00ff */
.L_x_26:
        /* <DEDUP_REMOVED lines=8> */
[----:B------:R-:W-:-:S07]  /*18d0*/  MOV R13, R3 ;  /* 0x00000003000d7202 */ /* 0x000fce0000000f00 */
.L_x_21:
[----:B------:R-:W-:-:S13]  /*18e0*/  ISETP.NE.AND P0, PT, R2, RZ, PT ;  /* 0x000000ff0200720c */ /* 0x000fda0003f05270 */
[----:B------:R-:W-:Y:S05]  /*18f0*/  @!P0 BRA `(.L_x_27) ;  /* 0x0000000000248947 */ /* 0x000fea0003800000 */
[----:B-1----:R-:W1:Y:S01]  /*1900*/  LDC.64 R4, c[0x0][0x398] ;  /* 0x0000e600ff047b82 */ /* 0x002e620000000a00 */
[----:B------:R-:W-:Y:S01]  /*1910*/  ISETP.NE.AND P0, PT, R2, 0x1, PT ;  /* 0x000000010200780c */ /* 0x000fe20003f05270 */
[----:B0-----:R-:W-:Y:S02]  /*1920*/  IMAD.MOV.U32 R9, RZ, RZ, 0x7bac9c89 ;  /* 0x7bac9c89ff097424 */ /* 0x001fe400078e00ff */
[----:B-1----:R-:W-:-:S05]  /*1930*/  IMAD.WIDE.U32 R4, R13, 0x4, R4 ;  /* 0x000000040d047825 */ /* 0x002fca00078e0004 */
[----:B------:R2:W-:Y:S05]  /*1940*/  STG.E desc[UR8][R4.64], R9 ;  /* 0x0000000904007986 */ /* 0x0005ea000c101908 */
[----:B------:R-:W-:Y:S05]  /*1950*/  @!P0 BRA `(.L_x_27) ;  /* 0x00000000000c8947 */ /* 0x000fea0003800000 */
[----:B------:R-:W-:Y:S01]  /*1960*/  ISETP.NE.AND P0, PT, R2, 0x2, PT ;  /* 0x000000020200780c */ /* 0x000fe20003f05270 */
[----:B------:R3:W-:-:S12]  /*1970*/  STG.E desc[UR8][R4.64+0x4], R9 ;  /* 0x0000040904007986 */ /* 0x0007d8000c101908 */
[----:B------:R3:W-:Y:S02]  /*1980*/  @P0 STG.E desc[UR8][R4.64+0x8], R9 ;  /* 0x0000080904000986 */ /* 0x0007e4000c101908 */
.L_x_27:
[----:B------:R-:W-:Y:S05]  /*1990*/  BRA.U UP1, `(.L_x_28) ;  /* 0xfffffff901a07547 */ /* 0x000fea000b83ffff */
[----:B------:R-:W-:Y:S05]  /*19a0*/  BRA.U UP0, `(.L_x_29) ;  /* 0xfffffff9008c7547 */ /* 0x000fea000b83ffff */
.L_x_20:
[----:B-12---:R-:W1:Y:S02]  /*19b0*/  LDC R3, c[0x0][0x3a0] ;  /* 0x0000e800ff037b82 */ /* 0x006e640000000800 */
[----:B-1----:R-:W-:-:S07]  /*19c0*/  FFMA R0, R3, 1.79249993964884893382e+36, -R0 ;  /* 0x7bac9c8903007823 */ /* 0x002fce0000000800 */
.L_x_0:
[----:B------:R-:W4:Y:S01]  /*19d0*/  F2F.F64.F32 R2, R0 ;  /* 0x0000000000027310 */ /* 0x000f220000201800 */
[----:B0-2---:R-:W-:Y:S01]  /*19e0*/  MOV R8, 0x0 ;  /* 0x0000000000087802 */ /* 0x005fe20000000f00 */
[----:B------:R-:W0:Y:S05]  /*19f0*/  LDCU.64 UR4, c[0x4][0x8] ;  /* 0x01000100ff0477ac */ /* 0x000e2a0008000a00 */
[----:B-1-3--:R-:W1:Y:S01]  /*1a00*/  LDC.64 R8, c[0x4][R8] ;  /* 0x0100000008087b82 */ /* 0x00ae620000000a00 */
[----:B----4-:R2:W-:Y:S01]  /*1a10*/  STL.64 [R1], R2 ;  /* 0x0000000201007387 */ /* 0x0105e20000100a00 */
[----:B0-----:R-:W-:Y:S01]  /*1a20*/  IMAD.U32 R4, RZ, RZ, UR4 ;  /* 0x00000004ff047e24 */ /* 0x001fe2000f8e00ff */
[----:B------:R-:W-:-:S07]  /*1a30*/  MOV R5, UR5 ;  /* 0x0000000500057c02 */ /* 0x000fce0008000f00 */
[----:B------:R-:W-:-:S07]  /*1a40*/  LEPC R20, `(.L_x_30) ;  /* 0x000000001014794e */ /* 0x000fce0000000000 */
[----:B-12---:R-:W-:Y:S05]  /*1a50*/  CALL.ABS.NOINC R8 ;  /* 0x0000000008007343 */ /* 0x006fea0003c00000 */
.L_x_30:
[----:B------:R-:W-:Y:S05]  /*1a60*/  EXIT ;  /* 0x000000000000794d */ /* 0x000fea0003800000 */
        .weak           $__internal_0_$__cuda_sm3x_div_rn_noftz_f32_slowpath
        .type           $__internal_0_$__cuda_sm3x_div_rn_noftz_f32_slowpath,@function
        .size           $__internal_0_$__cuda_sm3x_div_rn_noftz_f32_slowpath,(.L_x_40 - $__internal_0_$__cuda_sm3x_div_rn_noftz_f32_slowpath)
$__internal_0_$__cuda_sm3x_div_rn_noftz_f32_slowpath:
[----:B------:R-:W-:Y:S02]  /*1a70*/  SHF.R.U32.HI R8, RZ, 0x17, R3 ;  /* 0x00000017ff087819 */ /* 0x000fe40000011603 */
[----:B------:R-:W-:Y:S02]  /*1a80*/  SHF.R.U32.HI R5, RZ, 0x17, R2 ;  /* 0x00000017ff057819 */ /* 0x000fe40000011602 */
[----:B------:R-:W-:Y:S02]  /*1a90*/  LOP3.LUT R12, R8, 0xff, RZ, 0xc0, !PT ;  /* 0x000000ff080c7812 */ /* 0x000fe400078ec0ff */
[----:B------:R-:W-:-:S03]  /*1aa0*/  LOP3.LUT R10, R5, 0xff, RZ, 0xc0, !PT ;  /* 0x000000ff050a7812 */ /* 0x000fc600078ec0ff */
[----:B------:R-:W-:Y:S02]  /*1ab0*/  VIADD R9, R12, 0xffffffff ;  /* 0xffffffff0c097836 */ /* 0x000fe40000000000 */
[----:B------:R-:W-:-:S03]  /*1ac0*/  VIADD R8, R10, 0xffffffff ;  /* 0xffffffff0a087836 */ /* 0x000fc60000000000 */
[----:B------:R-:W-:-:S04]  /*1ad0*/  ISETP.GT.U32.AND P0, PT, R9, 0xfd, PT ;  /* 0x000000fd0900780c */ /* 0x000fc80003f04070 */
[----:B------:R-:W-:-:S13]  /*1ae0*/  ISETP.GT.U32.OR P0, PT, R8, 0xfd, P0 ;  /* 0x000000fd0800780c */ /* 0x000fda0000704470 */
[----:B------:R-:W-:Y:S01]  /*1af0*/  @!P0 MOV R5, RZ ;  /* 0x000000ff00058202 */ /* 0x000fe20000000f00 */
[----:B------:R-:W-:Y:S06]  /*1b00*/  @!P0 BRA `(.L_x_31) ;  /* 0x00000000005c8947 */ /* 0x000fec0003800000 */
[----:B------:R-:W-:Y:S02]  /*1b10*/  FSETP.GTU.FTZ.AND P0, PT, |R2|, +INF , PT ;  /* 0x7f8000000200780b */ /* 0x000fe40003f1c200 */
[----:B------:R-:W-:-:S04]  /*1b20*/  FSETP.GTU.FTZ.AND P1, PT, |R3|, +INF , PT ;  /* 0x7f8000000300780b */ /* 0x000fc80003f3c200 */
[----:B------:R-:W-:-:S13]  /*1b30*/  PLOP3.LUT P0, PT, P0, P1, PT, 0xf8, 0x8f ;  /* 0x00000000008f781c */ /* 0x000fda0000703f70 */
[----:B------:R-:W-:Y:S05]  /*1b40*/  @P0 BRA `(.L_x_32) ;  /* 0x0000000400440947 */ /* 0x000fea0003800000 */
[----:B------:R-:W-:-:S13]  /*1b50*/  LOP3.LUT P0, RZ, R3, 0x7fffffff, R2, 0xc8, !PT ;  /* 0x7fffffff03ff7812 */ /* 0x000fda000780c802 */
[----:B------:R-:W-:Y:S05]  /*1b60*/  @!P0 BRA `(.L_x_33) ;  /* 0x0000000400348947 */ /* 0x000fea0003800000 */
[C---:B------:R-:W-:Y:S02]  /*1b70*/  FSETP.NEU.FTZ.AND P0, PT, |R2|.reuse, +INF , PT ;  /* 0x7f8000000200780b */ /* 0x040fe40003f1d200 */
[----:B------:R-:W-:Y:S02]  /*1b80*/  FSETP.NEU.FTZ.AND P2, PT, |R3|, +INF , PT ;  /* 0x7f8000000300780b */ /* 0x000fe40003f5d200 */
[----:B------:R-:W-:-:S11]  /*1b90*/  FSETP.NEU.FTZ.AND P1, PT, |R2|, +INF , PT ;  /* 0x7f8000000200780b */ /* 0x000fd60003f3d200 */
[----:B------:R-:W-:Y:S05]  /*1ba0*/  @!P2 BRA !P0, `(.L_x_33) ;  /* 0x000000040024a947 */ /* 0x000fea0004000000 */
[----:B------:R-:W-:-:S04]  /*1bb0*/  LOP3.LUT P0, RZ, R2, 0x7fffffff, RZ, 0xc0, !PT ;  /* 0x7fffffff02ff7812 */ /* 0x000fc8000780c0ff */
[----:B------:R-:W-:-:S13]  /*1bc0*/  PLOP3.LUT P0, PT, P2, P0, PT, 0x2f, 0xf2 ;  /* 0x0000000000f2781c */ /* 0x000fda0001700577 */
[----:B------:R-:W-:Y:S05]  /*1bd0*/  @P0 BRA `(.L_x_34) ;  /* 0x0000000400100947 */ /* 0x000fea0003800000 */
[----:B------:R-:W-:-:S04]  /*1be0*/  LOP3.LUT P0, RZ, R3, 0x7fffffff, RZ, 0xc0, !PT ;  /* 0x7fffffff03ff7812 */ /* 0x000fc8000780c0ff */
[----:B------:R-:W-:-:S13]  /*1bf0*/  PLOP3.LUT P0, PT, P1, P0, PT, 0x2f, 0xf2 ;  /* 0x0000000000f2781c */ /* 0x000fda0000f00577 */
[----:B------:R-:W-:Y:S05]  /*1c00*/  @P0 BRA `(.L_x_35) ;  /* 0x0000000000f80947 */ /* 0x000fea0003800000 */
[----:B------:R-:W-:Y:S02]  /*1c10*/  ISETP.GE.AND P0, PT, R8, RZ, PT ;  /* 0x000000ff0800720c */ /* 0x000fe40003f06270 */
[----:B------:R-:W-:-:S11]  /*1c20*/  ISETP.GE.AND P1, PT, R9, RZ, PT ;  /* 0x000000ff0900720c */ /* 0x000fd60003f26270 */
[----:B------:R-:W-:Y:S02]  /*1c30*/  @P0 IMAD.MOV.U32 R5, RZ, RZ, RZ ;  /* 0x000000ffff050224 */ /* 0x000fe400078e00ff */
[----:B------:R-:W-:Y:S01]  /*1c40*/  @!P0 FFMA R2, R2, 1.84467440737095516160e+19, RZ ;  /* 0x5f80000002028823 */ /* 0x000fe200000000ff */
[----:B------:R-:W-:Y:S02]  /*1c50*/  @!P0 IMAD.MOV.U32 R5, RZ, RZ, -0x40 ;  /* 0xffffffc0ff058424 */ /* 0x000fe400078e00ff */
[----:B------:R-:W-:-:S03]  /*1c60*/  @!P1 FFMA R3, R3, 1.84467440737095516160e+19, RZ ;  /* 0x5f80000003039823 */ /* 0x000fc600000000ff */
[----:B------:R-:W-:-:S07]  /*1c70*/  @!P1 IADD3 R5, PT, PT, R5, 0x40, RZ ;  /* 0x0000004005059810 */ /* 0x000fce0007ffe0ff */
.L_x_31:
[----:B------:R-:W-:-:S05]  /*1c80*/  LEA R8, R12, 0xc0800000, 0x17 ;  /* 0xc08000000c087811 */ /* 0x000fca00078eb8ff */
[----:B------:R-:W-:Y:S02]  /*1c90*/  IMAD.IADD R8, R3, 0x1, -R8 ;  /* 0x0000000103087824 */ /* 0x000fe400078e0a08 */
[----:B------:R-:W-:Y:S02]  /*1ca0*/  VIADD R3, R10, 0xffffff81 ;  /* 0xffffff810a037836 */ /* 0x000fe40000000000 */
[----:B------:R0:W1:Y:S01]  /*1cb0*/  MUFU.RCP R9, R8 ;  /* 0x0000000800097308 */ /* 0x0000620000001000 */
[----:B------:R-:W-:Y:S01]  /*1cc0*/  FADD.FTZ R11, -R8, -RZ ;  /* 0x800000ff080b7221 */ /* 0x000fe20000010100 */
[C---:B------:R-:W-:Y:S01]  /*1cd0*/  IMAD R2, R3.reuse, -0x800000, R2 ;  /* 0xff80000003027824 */ /* 0x040fe200078e0202 */
[----:B0-----:R-:W-:-:S04]  /*1ce0*/  IADD3 R8, PT, PT, R3, 0x7f, -R12 ;  /* 0x0000007f03087810 */ /* 0x001fc80007ffe80c */
[----:B------:R-:W-:Y:S01]  /*1cf0*/  IADD3 R8, PT, PT, R8, R5, RZ ;  /* 0x0000000508087210 */ /* 0x000fe20007ffe0ff */
[----:B-1----:R-:W-:-:S04]  /*1d00*/  FFMA R10, R9, R11, 1 ;  /* 0x3f800000090a7423 */ /* 0x002fc8000000000b */
[----:B------:R-:W-:-:S04]  /*1d10*/  FFMA R14, R9, R10, R9 ;  /* 0x0000000a090e7223 */ /* 0x000fc80000000009 */
[----:B------:R-:W-:-:S04]  /*1d20*/  FFMA R9, R2, R14, RZ ;  /* 0x0000000e02097223 */ /* 0x000fc800000000ff */
[----:B------:R-:W-:-:S04]  /*1d30*/  FFMA R10, R11, R9, R2 ;  /* 0x000000090b0a7223 */ /* 0x000fc80000000002 */
[----:B------:R-:W-:-:S04]  /*1d40*/  FFMA R9, R14, R10, R9 ;  /* 0x0000000a0e097223 */ /* 0x000fc80000000009 */
[----:B------:R-:W-:-:S04]  /*1d50*/  FFMA R10, R11, R9, R2 ;  /* 0x000000090b0a7223 */ /* 0x000fc80000000002 */
[----:B------:R-:W-:-:S05]  /*1d60*/  FFMA R2, R14, R10, R9 ;  /* 0x0000000a0e027223 */ /* 0x000fca0000000009 */
[----:B------:R-:W-:-:S04]  /*1d70*/  SHF.R.U32.HI R3, RZ, 0x17, R2 ;  /* 0x00000017ff037819 */ /* 0x000fc80000011602 */
[----:B------:R-:W-:-:S05]  /*1d80*/  LOP3.LUT R3, R3, 0xff, RZ, 0xc0, !PT ;  /* 0x000000ff03037812 */ /* 0x000fca00078ec0ff */
[----:B------:R-:W-:-:S04]  /*1d90*/  IMAD.IADD R11, R3, 0x1, R8 ;  /* 0x00000001030b7824 */ /* 0x000fc800078e0208 */
[----:B------:R-:W-:-:S05]  /*1da0*/  VIADD R3, R11, 0xffffffff ;  /* 0xffffffff0b037836 */ /* 0x000fca0000000000 */
[----:B------:R-:W-:-:S13]  /*1db0*/  ISETP.GE.U32.AND P0, PT, R3, 0xfe, PT ;  /* 0x000000fe0300780c */ /* 0x000fda0003f06070 */
[----:B------:R-:W-:Y:S05]  /*1dc0*/  @!P0 BRA `(.L_x_36) ;  /* 0x0000000000808947 */ /* 0x000fea0003800000 */
[----:B------:R-:W-:-:S13]  /*1dd0*/  ISETP.GT.AND P0, PT, R11, 0xfe, PT ;  /* 0x000000fe0b00780c */ /* 0x000fda0003f04270 */
[----:B------:R-:W-:Y:S05]  /*1de0*/  @P0 BRA `(.L_x_37) ;  /* 0x00000000006c0947 */ /* 0x000fea0003800000 */
[----:B------:R-:W-:-:S13]  /*1df0*/  ISETP.GE.AND P0, PT, R11, 0x1, PT ;  /* 0x000000010b00780c */ /* 0x000fda0003f06270 */
[----:B------:R-:W-:Y:S05]  /*1e00*/  @P0 BRA `(.L_x_38) ;  /* 0x0000000000980947 */ /* 0x000fea0003800000 */
[----:B------:R-:W-:Y:S02]  /*1e10*/  ISETP.GE.AND P0, PT, R11, -0x18, PT ;  /* 0xffffffe80b00780c */ /* 0x000fe40003f06270 */
[----:B------:R-:W-:-:S11]  /*1e20*/  LOP3.LUT R2, R2, 0x80000000, RZ, 0xc0, !PT ;  /* 0x8000000002027812 */ /* 0x000fd600078ec0ff */
[----:B------:R-:W-:Y:S05]  /*1e30*/  @!P0 BRA `(.L_x_38) ;  /* 0x00000000008c8947 */ /* 0x000fea0003800000 */
[CCC-:B------:R-:W-:Y:S01]  /*1e40*/  FFMA.RZ R3, R14.reuse, R10.reuse, R9.reuse ;  /* 0x0000000a0e037223 */ /* 0x1c0fe2000000c009 */
[CCC-:B------:R-:W-:Y:S01]  /*1e50*/  FFMA.RM R8, R14.reuse, R10.reuse, R9.reuse ;  /* 0x0000000a0e087223 */ /* 0x1c0fe20000004009 */
[C---:B------:R-:W-:Y:S02]  /*1e60*/  ISETP.NE.AND P2, PT, R11.reuse, RZ, PT ;  /* 0x000000ff0b00720c */ /* 0x040fe40003f45270 */
[----:B------:R-:W-:Y:S02]  /*1e70*/  ISETP.NE.AND P1, PT, R11, RZ, PT ;  /* 0x000000ff0b00720c */ /* 0x000fe40003f25270 */
[----:B------:R-:W-:Y:S01]  /*1e80*/  LOP3.LUT R5, R3, 0x7fffff, RZ, 0xc0, !PT ;  /* 0x007fffff03057812 */ /* 0x000fe200078ec0ff */
[----:B------:R-:W-:Y:S01]  /*1e90*/  FFMA.RP R3, R14, R10, R9 ;  /* 0x0000000a0e037223 */ /* 0x000fe20000008009 */
[----:B------:R-:W-:Y:S01]  /*1ea0*/  IADD3 R10, PT, PT, R11, 0x20, RZ ;  /* 0x000000200b0a7810 */ /* 0x000fe20007ffe0ff */
[----:B------:R-:W-:Y:S01]  /*1eb0*/  IMAD.MOV R9, RZ, RZ, -R11 ;  /* 0x000000ffff097224 */ /* 0x000fe200078e0a0b */
[----:B------:R-:W-:-:S02]  /*1ec0*/  LOP3.LUT R5, R5, 0x800000, RZ, 0xfc, !PT ;  /* 0x0080000005057812 */ /* 0x000fc400078efcff */
[----:B------:R-:W-:Y:S02]  /*1ed0*/  FSETP.NEU.FTZ.AND P0, PT, R3, R8, PT ;  /* 0x000000080300720b */ /* 0x000fe40003f1d000 */
[----:B------:R-:W-:Y:S02]  /*1ee0*/  SHF.L.U32 R10, R5, R10, RZ ;  /* 0x0000000a050a7219 */ /* 0x000fe400000006ff */
[----:B------:R-:W-:Y:S02]  /*1ef0*/  SEL R8, R9, RZ, P2 ;  /* 0x000000ff09087207 */ /* 0x000fe40001000000 */
[----:B------:R-:W-:Y:S02]  /*1f00*/  ISETP.NE.AND P1, PT, R10, RZ, P1 ;  /* 0x000000ff0a00720c */ /* 0x000fe40000f25270 */
[----:B------:R-:W-:Y:S02]  /*1f10*/  SHF.R.U32.HI R8, RZ, R8, R5 ;  /* 0x00000008ff087219 */ /* 0x000fe40000011605 */
[----:B------:R-:W-:-:S02]  /*1f20*/  PLOP3.LUT P0, PT, P0, P1, PT, 0xf8, 0x8f ;  /* 0x00000000008f781c */ /* 0x000fc40000703f70 */
[----:B------:R-:W-:Y:S02]  /*1f30*/  SHF.R.U32.HI R10, RZ, 0x1, R8 ;  /* 0x00000001ff0a7819 */ /* 0x000fe40000011608 */
[----:B------:R-:W-:-:S04]  /*1f40*/  SEL R3, RZ, 0x1, !P0 ;  /* 0x00000001ff037807 */ /* 0x000fc80004000000 */
[----:B------:R-:W-:-:S04]  /*1f50*/  LOP3.LUT R3, R3, 0x1, R10, 0xf8, !PT ;  /* 0x0000000103037812 */ /* 0x000fc800078ef80a */
[----:B------:R-:W-:-:S04]  /*1f60*/  LOP3.LUT R3, R3, R8, RZ, 0xc0, !PT ;  /* 0x0000000803037212 */ /* 0x000fc800078ec0ff */
[----:B------:R-:W-:-:S04]  /*1f70*/  IADD3 R3, PT, PT, R10, R3, RZ ;  /* 0x000000030a037210 */ /* 0x000fc80007ffe0ff */
[----:B------:R-:W-:Y:S01]  /*1f80*/  LOP3.LUT R2, R3, R2, RZ, 0xfc, !PT ;  /* 0x0000000203027212 */ /* 0x000fe200078efcff */
[----:B------:R-:W-:Y:S06]  /*1f90*/  BRA `(.L_x_38) ;  /* 0x0000000000347947 */ /* 0x000fec0003800000 */
.L_x_37:
[----:B------:R-:W-:-:S04]  /*1fa0*/  LOP3.LUT R2, R2, 0x80000000, RZ, 0xc0, !PT ;  /* 0x8000000002027812 */ /* 0x000fc800078ec0ff */
[----:B------:R-:W-:Y:S01]  /*1fb0*/  LOP3.LUT R2, R2, 0x7f800000, RZ, 0xfc, !PT ;  /* 0x7f80000002027812 */ /* 0x000fe200078efcff */
[----:B------:R-:W-:Y:S06]  /*1fc0*/  BRA `(.L_x_38) ;  /* 0x0000000000287947 */ /* 0x000fec0003800000 */
.L_x_36:
[----:B------:R-:W-:Y:S01]  /*1fd0*/  IMAD R2, R8, 0x800000, R2 ;  /* 0x0080000008027824 */ /* 0x000fe200078e0202 */
[----:B------:R-:W-:Y:S06]  /*1fe0*/  BRA `(.L_x_38) ;  /* 0x0000000000207947 */ /* 0x000fec0003800000 */
.L_x_35:
[----:B------:R-:W-:-:S04]  /*1ff0*/  LOP3.LUT R2, R3, 0x80000000, R2, 0x48, !PT ;  /* 0x8000000003027812 */ /* 0x000fc800078e4802 */
[----:B------:R-:W-:Y:S01]  /*2000*/  LOP3.LUT R2, R2, 0x7f800000, RZ, 0xfc, !PT ;  /* 0x7f80000002027812 */ /* 0x000fe200078efcff */
[----:B------:R-:W-:Y:S06]  /*2010*/  BRA `(.L_x_38) ;  /* 0x0000000000147947 */ /* 0x000fec0003800000 */
.L_x_34:
[----:B------:R-:W-:Y:S01]  /*2020*/  LOP3.LUT R2, R3, 0x80000000, R2, 0x48, !PT ;  /* 0x8000000003027812 */ /* 0x000fe200078e4802 */
[----:B------:R-:W-:Y:S06]  /*2030*/  BRA `(.L_x_38) ;  /* 0x00000000000c7947 */ /* 0x000fec0003800000 */
.L_x_33:
[----:B------:R-:W0:Y:S01]  /*2040*/  MUFU.RSQ R2, -QNAN ;  /* 0xffc0000000027908 */ /* 0x000e220000001400 */
[----:B------:R-:W-:Y:S05]  /*2050*/  BRA `(.L_x_38) ;  /* 0x0000000000047947 */ /* 0x000fea0003800000 */
.L_x_32:
[----:B------:R-:W-:-:S07]  /*2060*/  FADD.FTZ R2, R2, R3 ;  /* 0x0000000302027221 */ /* 0x000fce0000010000 */
.L_x_38:
[----:B------:R-:W-:-:S04]  /*2070*/  HFMA2 R5, -RZ, RZ, 0, 0 ;  /* 0x00000000ff057431 */ /* 0x000fc800000001ff */
[----:B0-----:R-:W-:Y:S05]  /*2080*/  RET.REL.NODEC R4 `(_Z7computefiiiffPffffffff) ;  /* 0xffffffdc04dc7950 */ /* 0x001fea0003c3ffff */
.L_x_39:
[----:B------:R-:W-:-:S00]  /*2090*/  BRA `(.L_x_39) ;  /* 0xfffffffc00fc7947 */ /* 0x000fc0000383ffff */
[----:B------:R-:W-:-:S00]  /*20a0*/  NOP ;  /* 0x0000000000007918 */ /* 0x000fc00000000000 */
        /* <DEDUP_REMOVED lines=13> */
.L_x_40:


//--------------------- .nv.global.init           --------------------------
	.section	.nv.global.init,"aw",@progbits
.nv.global.init:
	.type		$str,@object
	.size		$str,(.L_0 - $str)
$str:
        /*0000*/ 	.byte	0x25, 0x2e, 0x31, 0x37, 0x67, 0x0a, 0x00
.L_0:


//--------------------- .nv.shared.reserved.0     --------------------------
	.section	.nv.shared.reserved.0,"aw",@nobits
	.weak		__nv_reservedSMEM_offset_0_alias
	.size		__nv_reservedSMEM_offset_0_alias, 0, 64
	.other		__nv_reservedSMEM_offset_0_alias,@"STO_CUDA_RESERVED_SHARED STV_DEFAULT"
__nv_reservedSMEM_offset_0_alias:
	.zero		0
	.zero		64


//--------------------- .nv.constant0._Z7computefiiiffPffffffff --------------------------
	.section	.nv.constant0._Z7computefiiiffPffffffff,"a",@progbits
	.sectionflags	@""
	.align	4
.nv.constant0._Z7computefiiiffPffffffff:
	.zero		956


//--------------------- SYMBOLS --------------------------

	.type		.nv.reservedSmem.offset0,@object
	.size		.nv.reservedSmem.offset0,0x4
	.type		vprintf,@function
